//
// Generated by NVIDIA NVVM Compiler
//
// Compiler Build ID: CL-36424714
// Cuda compilation tools, release 13.0, V13.0.88
// Based on NVVM 20.0.0
//

.version 9.0
.target sm_100
.address_size 64

	// .globl	_Z15calculate_forcei
.extern .func  (.param .b32 func_retval0) vprintf
(
	.param .b64 vprintf_param_0,
	.param .b64 vprintf_param_1
)
;
.func  (.param .b64 func_retval0) __internal_accurate_pow
(
	.param .b64 __internal_accurate_pow_param_0
)
;
.global .align 8 .u64 n_bodies;
.global .align 8 .u64 forces;
.global .align 1 .b8 $str[9] = {98, 111, 100, 121, 32, 37, 100, 10};
.global .align 1 .b8 $str$1[30] = {70, 95, 120, 58, 32, 37, 108, 102, 44, 32, 70, 95, 121, 58, 32, 37, 108, 102, 44, 32, 70, 95, 122, 58, 32, 37, 108, 102, 10};
.global .align 1 .b8 $str$2[19] = {110, 101, 116, 32, 102, 111, 114, 99, 101, 32, 98, 111, 100, 121, 32, 37, 100, 10};

.visible .entry _Z15calculate_forcei(
	.param .u32 _Z15calculate_forcei_param_0
)
{
	.local .align 8 .b8 	__local_depot0[24];
	.reg .b64 	%SP;
	.reg .b64 	%SPL;
	.reg .pred 	%p<54>;
	.reg .b32 	%r<74>;
	.reg .b64 	%rd<31>;
	.reg .b64 	%fd<89>;

	mov.u64 	%SPL, __local_depot0;
	cvta.local.u64 	%SP, %SPL;
	ld.param.u32 	%r7, [_Z15calculate_forcei_param_0];
	mov.u32 	%r8, %tid.x;
	cvt.u64.u32 	%rd1, %r8;
	mov.u32 	%r9, %tid.y;
	cvt.u64.u32 	%rd2, %r9;
	setp.ne.s32 	%p1, %r8, %r9;
	@%p1 bra 	$L__BB0_2;
	ld.global.u64 	%rd21, [forces];
	cvt.s64.s32 	%rd22, %r7;
	mad.lo.s64 	%rd23, %rd22, %rd1, %rd2;
	mul.lo.s64 	%rd24, %rd23, 24;
	add.s64 	%rd25, %rd21, %rd24;
	mov.b64 	%rd26, 0;
	st.u64 	[%rd25], %rd26;
	ld.global.u64 	%rd27, [forces];
	add.s64 	%rd28, %rd27, %rd24;
	st.u64 	[%rd28+8], %rd26;
	ld.global.u64 	%rd29, [forces];
	add.s64 	%rd30, %rd29, %rd24;
	st.u64 	[%rd30+16], %rd26;
	bra.uni 	$L__BB0_31;
$L__BB0_2:
	ld.global.u64 	%rd3, [n_bodies];
	mad.lo.s64 	%rd4, %rd1, 80, %rd3;
	ld.f64 	%fd1, [%rd4];
	ld.f64 	%fd38, [%rd4+8];
	ld.f64 	%fd39, [%rd4+16];
	ld.f64 	%fd40, [%rd4+24];
	mad.lo.s64 	%rd5, %rd2, 80, %rd3;
	ld.f64 	%fd2, [%rd5];
	ld.f64 	%fd41, [%rd5+8];
	ld.f64 	%fd42, [%rd5+16];
	ld.f64 	%fd43, [%rd5+24];
	sub.f64 	%fd3, %fd41, %fd38;
	sub.f64 	%fd4, %fd42, %fd39;
	sub.f64 	%fd5, %fd43, %fd40;
	{
	.reg .b32 %temp; 
	mov.b64 	{%temp, %r1}, %fd3;
	}
	mov.f64 	%fd44, 0d4000000000000000;
	{
	.reg .b32 %temp; 
	mov.b64 	{%temp, %r10}, %fd44;
	}
	and.b32  	%r3, %r10, 2146435072;
	setp.eq.s32 	%p2, %r3, 1062207488;
	abs.f64 	%fd6, %fd3;
	{ // callseq 0, 0
	.param .b64 param0;
	st.param.f64 	[param0], %fd6;
	.param .b64 retval0;
	call.uni (retval0), 
	__internal_accurate_pow, 
	(
	param0
	);
	ld.param.f64 	%fd45, [retval0];
	} // callseq 0
	setp.lt.s32 	%p3, %r1, 0;
	neg.f64 	%fd47, %fd45;
	selp.f64 	%fd48, %fd47, %fd45, %p2;
	selp.f64 	%fd82, %fd48, %fd45, %p3;
	setp.neu.f64 	%p4, %fd3, 0d0000000000000000;
	@%p4 bra 	$L__BB0_4;
	setp.eq.s32 	%p5, %r3, 1062207488;
	selp.b32 	%r11, %r1, 0, %p5;
	setp.lt.s32 	%p6, %r10, 0;
	or.b32  	%r12, %r11, 2146435072;
	selp.b32 	%r13, %r12, %r11, %p6;
	mov.b32 	%r14, 0;
	mov.b64 	%fd82, {%r14, %r13};
$L__BB0_4:
	add.f64 	%fd49, %fd3, 0d4000000000000000;
	{
	.reg .b32 %temp; 
	mov.b64 	{%temp, %r15}, %fd49;
	}
	and.b32  	%r16, %r15, 2146435072;
	setp.ne.s32 	%p7, %r16, 2146435072;
	@%p7 bra 	$L__BB0_9;
	setp.num.f64 	%p8, %fd3, %fd3;
	@%p8 bra 	$L__BB0_7;
	mov.f64 	%fd50, 0d4000000000000000;
	add.rn.f64 	%fd82, %fd3, %fd50;
	bra.uni 	$L__BB0_9;
$L__BB0_7:
	setp.neu.f64 	%p9, %fd6, 0d7FF0000000000000;
	@%p9 bra 	$L__BB0_9;
	setp.lt.s32 	%p10, %r1, 0;
	setp.eq.s32 	%p11, %r3, 1062207488;
	setp.lt.s32 	%p12, %r10, 0;
	selp.b32 	%r18, 0, 2146435072, %p12;
	and.b32  	%r19, %r10, 2147483647;
	setp.ne.s32 	%p13, %r19, 1071644672;
	or.b32  	%r20, %r18, -2147483648;
	selp.b32 	%r21, %r20, %r18, %p13;
	selp.b32 	%r22, %r21, %r18, %p11;
	selp.b32 	%r23, %r22, %r18, %p10;
	mov.b32 	%r24, 0;
	mov.b64 	%fd82, {%r24, %r23};
$L__BB0_9:
	setp.eq.s32 	%p14, %r3, 1062207488;
	{
	.reg .b32 %temp; 
	mov.b64 	{%temp, %r4}, %fd4;
	}
	abs.f64 	%fd13, %fd4;
	{ // callseq 1, 0
	.param .b64 param0;
	st.param.f64 	[param0], %fd13;
	.param .b64 retval0;
	call.uni (retval0), 
	__internal_accurate_pow, 
	(
	param0
	);
	ld.param.f64 	%fd51, [retval0];
	} // callseq 1
	setp.lt.s32 	%p15, %r4, 0;
	neg.f64 	%fd53, %fd51;
	selp.f64 	%fd54, %fd53, %fd51, %p14;
	selp.f64 	%fd84, %fd54, %fd51, %p15;
	setp.neu.f64 	%p16, %fd4, 0d0000000000000000;
	@%p16 bra 	$L__BB0_11;
	selp.b32 	%r26, %r4, 0, %p14;
	setp.lt.s32 	%p18, %r10, 0;
	or.b32  	%r27, %r26, 2146435072;
	selp.b32 	%r28, %r27, %r26, %p18;
	mov.b32 	%r29, 0;
	mov.b64 	%fd84, {%r29, %r28};
$L__BB0_11:
	add.f64 	%fd55, %fd4, 0d4000000000000000;
	{
	.reg .b32 %temp; 
	mov.b64 	{%temp, %r30}, %fd55;
	}
	and.b32  	%r31, %r30, 2146435072;
	setp.ne.s32 	%p19, %r31, 2146435072;
	@%p19 bra 	$L__BB0_16;
	setp.num.f64 	%p20, %fd4, %fd4;
	@%p20 bra 	$L__BB0_14;
	mov.f64 	%fd56, 0d4000000000000000;
	add.rn.f64 	%fd84, %fd4, %fd56;
	bra.uni 	$L__BB0_16;
$L__BB0_14:
	setp.neu.f64 	%p21, %fd13, 0d7FF0000000000000;
	@%p21 bra 	$L__BB0_16;
	setp.lt.s32 	%p22, %r4, 0;
	setp.eq.s32 	%p23, %r3, 1062207488;
	setp.lt.s32 	%p24, %r10, 0;
	selp.b32 	%r33, 0, 2146435072, %p24;
	and.b32  	%r34, %r10, 2147483647;
	setp.ne.s32 	%p25, %r34, 1071644672;
	or.b32  	%r35, %r33, -2147483648;
	selp.b32 	%r36, %r35, %r33, %p25;
	selp.b32 	%r37, %r36, %r33, %p23;
	selp.b32 	%r38, %r37, %r33, %p22;
	mov.b32 	%r39, 0;
	mov.b64 	%fd84, {%r39, %r38};
$L__BB0_16:
	setp.eq.s32 	%p26, %r3, 1062207488;
	setp.eq.f64 	%p27, %fd4, 0d3FF0000000000000;
	selp.f64 	%fd57, 0d3FF0000000000000, %fd84, %p27;
	setp.eq.f64 	%p28, %fd3, 0d3FF0000000000000;
	selp.f64 	%fd58, 0d3FF0000000000000, %fd82, %p28;
	add.f64 	%fd20, %fd58, %fd57;
	{
	.reg .b32 %temp; 
	mov.b64 	{%temp, %r5}, %fd5;
	}
	abs.f64 	%fd21, %fd5;
	{ // callseq 2, 0
	.param .b64 param0;
	st.param.f64 	[param0], %fd21;
	.param .b64 retval0;
	call.uni (retval0), 
	__internal_accurate_pow, 
	(
	param0
	);
	ld.param.f64 	%fd59, [retval0];
	} // callseq 2
	setp.lt.s32 	%p29, %r5, 0;
	neg.f64 	%fd61, %fd59;
	selp.f64 	%fd62, %fd61, %fd59, %p26;
	selp.f64 	%fd86, %fd62, %fd59, %p29;
	setp.neu.f64 	%p30, %fd5, 0d0000000000000000;
	@%p30 bra 	$L__BB0_18;
	selp.b32 	%r41, %r5, 0, %p26;
	setp.lt.s32 	%p32, %r10, 0;
	or.b32  	%r42, %r41, 2146435072;
	selp.b32 	%r43, %r42, %r41, %p32;
	mov.b32 	%r44, 0;
	mov.b64 	%fd86, {%r44, %r43};
$L__BB0_18:
	add.f64 	%fd63, %fd5, 0d4000000000000000;
	{
	.reg .b32 %temp; 
	mov.b64 	{%temp, %r45}, %fd63;
	}
	and.b32  	%r46, %r45, 2146435072;
	setp.ne.s32 	%p33, %r46, 2146435072;
	@%p33 bra 	$L__BB0_23;
	setp.num.f64 	%p34, %fd5, %fd5;
	@%p34 bra 	$L__BB0_21;
	mov.f64 	%fd64, 0d4000000000000000;
	add.rn.f64 	%fd86, %fd5, %fd64;
	bra.uni 	$L__BB0_23;
$L__BB0_21:
	setp.neu.f64 	%p35, %fd21, 0d7FF0000000000000;
	@%p35 bra 	$L__BB0_23;
	setp.lt.s32 	%p36, %r5, 0;
	setp.eq.s32 	%p37, %r3, 1062207488;
	setp.lt.s32 	%p38, %r10, 0;
	selp.b32 	%r48, 0, 2146435072, %p38;
	and.b32  	%r49, %r10, 2147483647;
	setp.ne.s32 	%p39, %r49, 1071644672;
	or.b32  	%r50, %r48, -2147483648;
	selp.b32 	%r51, %r50, %r48, %p39;
	selp.b32 	%r52, %r51, %r48, %p37;
	selp.b32 	%r53, %r52, %r48, %p36;
	mov.b32 	%r54, 0;
	mov.b64 	%fd86, {%r54, %r53};
$L__BB0_23:
	setp.eq.s32 	%p40, %r3, 1062207488;
	setp.eq.f64 	%p41, %fd5, 0d3FF0000000000000;
	selp.f64 	%fd65, 0d3FF0000000000000, %fd86, %p41;
	add.f64 	%fd28, %fd20, %fd65;
	sqrt.rn.f64 	%fd29, %fd28;
	mul.f64 	%fd66, %fd1, 0d4024000000000000;
	mul.f64 	%fd30, %fd66, %fd2;
	{
	.reg .b32 %temp; 
	mov.b64 	{%temp, %r6}, %fd29;
	}
	abs.f64 	%fd31, %fd29;
	{ // callseq 3, 0
	.param .b64 param0;
	st.param.f64 	[param0], %fd31;
	.param .b64 retval0;
	call.uni (retval0), 
	__internal_accurate_pow, 
	(
	param0
	);
	ld.param.f64 	%fd67, [retval0];
	} // callseq 3
	setp.lt.s32 	%p42, %r6, 0;
	neg.f64 	%fd69, %fd67;
	selp.f64 	%fd70, %fd69, %fd67, %p40;
	selp.f64 	%fd88, %fd70, %fd67, %p42;
	setp.neu.f64 	%p43, %fd28, 0d0000000000000000;
	@%p43 bra 	$L__BB0_25;
	selp.b32 	%r56, %r6, 0, %p40;
	setp.lt.s32 	%p45, %r10, 0;
	or.b32  	%r57, %r56, 2146435072;
	selp.b32 	%r58, %r57, %r56, %p45;
	mov.b32 	%r59, 0;
	mov.b64 	%fd88, {%r59, %r58};
$L__BB0_25:
	add.f64 	%fd71, %fd29, 0d4000000000000000;
	{
	.reg .b32 %temp; 
	mov.b64 	{%temp, %r60}, %fd71;
	}
	and.b32  	%r61, %r60, 2146435072;
	setp.ne.s32 	%p46, %r61, 2146435072;
	@%p46 bra 	$L__BB0_30;
	setp.ge.f64 	%p47, %fd28, 0d0000000000000000;
	@%p47 bra 	$L__BB0_28;
	mov.f64 	%fd72, 0d4000000000000000;
	add.rn.f64 	%fd88, %fd29, %fd72;
	bra.uni 	$L__BB0_30;
$L__BB0_28:
	setp.neu.f64 	%p48, %fd31, 0d7FF0000000000000;
	@%p48 bra 	$L__BB0_30;
	setp.lt.s32 	%p49, %r6, 0;
	setp.eq.s32 	%p50, %r3, 1062207488;
	setp.lt.s32 	%p51, %r10, 0;
	selp.b32 	%r63, 0, 2146435072, %p51;
	and.b32  	%r64, %r10, 2147483647;
	setp.ne.s32 	%p52, %r64, 1071644672;
	or.b32  	%r65, %r63, -2147483648;
	selp.b32 	%r66, %r65, %r63, %p52;
	selp.b32 	%r67, %r66, %r63, %p50;
	selp.b32 	%r68, %r67, %r63, %p49;
	mov.b32 	%r69, 0;
	mov.b64 	%fd88, {%r69, %r68};
$L__BB0_30:
	add.u64 	%rd6, %SP, 0;
	add.u64 	%rd7, %SPL, 0;
	setp.eq.f64 	%p53, %fd29, 0d3FF0000000000000;
	selp.f64 	%fd73, 0d3FF0000000000000, %fd88, %p53;
	div.rn.f64 	%fd74, %fd30, %fd73;
	div.rn.f64 	%fd75, %fd3, %fd29;
	mul.f64 	%fd76, %fd75, %fd74;
	div.rn.f64 	%fd77, %fd4, %fd29;
	mul.f64 	%fd78, %fd77, %fd74;
	div.rn.f64 	%fd79, %fd5, %fd29;
	mul.f64 	%fd80, %fd79, %fd74;
	st.local.u64 	[%rd7], %rd1;
	mov.u64 	%rd8, $str;
	cvta.global.u64 	%rd9, %rd8;
	{ // callseq 4, 0
	.param .b64 param0;
	st.param.b64 	[param0], %rd9;
	.param .b64 param1;
	st.param.b64 	[param1], %rd6;
	.param .b32 retval0;
	call.uni (retval0), 
	vprintf, 
	(
	param0, 
	param1
	);
	ld.param.b32 	%r70, [retval0];
	} // callseq 4
	st.local.f64 	[%rd7], %fd76;
	st.local.f64 	[%rd7+8], %fd78;
	st.local.f64 	[%rd7+16], %fd80;
	mov.u64 	%rd10, $str$1;
	cvta.global.u64 	%rd11, %rd10;
	{ // callseq 5, 0
	.param .b64 param0;
	st.param.b64 	[param0], %rd11;
	.param .b64 param1;
	st.param.b64 	[param1], %rd6;
	.param .b32 retval0;
	call.uni (retval0), 
	vprintf, 
	(
	param0, 
	param1
	);
	ld.param.b32 	%r72, [retval0];
	} // callseq 5
	ld.global.u64 	%rd12, [forces];
	cvt.s64.s32 	%rd13, %r7;
	mad.lo.s64 	%rd14, %rd13, %rd1, %rd2;
	mul.lo.s64 	%rd15, %rd14, 24;
	add.s64 	%rd16, %rd12, %rd15;
	st.f64 	[%rd16], %fd76;
	ld.global.u64 	%rd17, [forces];
	add.s64 	%rd18, %rd17, %rd15;
	st.f64 	[%rd18+8], %fd78;
	ld.global.u64 	%rd19, [forces];
	add.s64 	%rd20, %rd19, %rd15;
	st.f64 	[%rd20+16], %fd80;
$L__BB0_31:
	ret;

}
	// .globl	_Z9net_forcei
.visible .entry _Z9net_forcei(
	.param .u32 _Z9net_forcei_param_0
)
{
	.local .align 8 .b8 	__local_depot1[24];
	.reg .b64 	%SP;
	.reg .b64 	%SPL;
	.reg .pred 	%p<10>;
	.reg .b32 	%r<39>;
	.reg .b64 	%rd<26>;
	.reg .b64 	%fd<235>;

	mov.u64 	%SPL, __local_depot1;
	cvta.local.u64 	%SP, %SPL;
	ld.param.u32 	%r22, [_Z9net_forcei_param_0];
	mov.u32 	%r1, %tid.x;
	mul.lo.s32 	%r34, %r22, %r1;
	setp.lt.s32 	%p1, %r22, 1;
	mov.f64 	%fd232, 0d0000000000000000;
	mov.f64 	%fd233, %fd232;
	mov.f64 	%fd234, %fd232;
	@%p1 bra 	$L__BB1_13;
	ld.global.u64 	%rd1, [forces];
	add.s32 	%r23, %r34, 1;
	add.s32 	%r24, %r34, %r22;
	max.s32 	%r25, %r24, %r23;
	sub.s32 	%r3, %r25, %r34;
	and.b32  	%r4, %r3, 15;
	sub.s32 	%r26, %r34, %r25;
	setp.gt.u32 	%p2, %r26, -16;
	mov.f64 	%fd234, 0d0000000000000000;
	mov.f64 	%fd233, %fd234;
	mov.f64 	%fd232, %fd234;
	@%p2 bra 	$L__BB1_4;
	and.b32  	%r27, %r3, -16;
	neg.s32 	%r32, %r27;
	add.s64 	%rd2, %rd1, 192;
	mov.f64 	%fd234, 0d0000000000000000;
$L__BB1_3:
	.pragma "nounroll";
	mul.wide.s32 	%rd4, %r34, 24;
	add.s64 	%rd5, %rd2, %rd4;
	ld.f64 	%fd44, [%rd5+-192];
	add.f64 	%fd45, %fd232, %fd44;
	ld.f64 	%fd46, [%rd5+-184];
	add.f64 	%fd47, %fd233, %fd46;
	ld.f64 	%fd48, [%rd5+-176];
	add.f64 	%fd49, %fd234, %fd48;
	ld.f64 	%fd50, [%rd5+-168];
	add.f64 	%fd51, %fd45, %fd50;
	ld.f64 	%fd52, [%rd5+-160];
	add.f64 	%fd53, %fd47, %fd52;
	ld.f64 	%fd54, [%rd5+-152];
	add.f64 	%fd55, %fd49, %fd54;
	ld.f64 	%fd56, [%rd5+-144];
	add.f64 	%fd57, %fd51, %fd56;
	ld.f64 	%fd58, [%rd5+-136];
	add.f64 	%fd59, %fd53, %fd58;
	ld.f64 	%fd60, [%rd5+-128];
	add.f64 	%fd61, %fd55, %fd60;
	ld.f64 	%fd62, [%rd5+-120];
	add.f64 	%fd63, %fd57, %fd62;
	ld.f64 	%fd64, [%rd5+-112];
	add.f64 	%fd65, %fd59, %fd64;
	ld.f64 	%fd66, [%rd5+-104];
	add.f64 	%fd67, %fd61, %fd66;
	ld.f64 	%fd68, [%rd5+-96];
	add.f64 	%fd69, %fd63, %fd68;
	ld.f64 	%fd70, [%rd5+-88];
	add.f64 	%fd71, %fd65, %fd70;
	ld.f64 	%fd72, [%rd5+-80];
	add.f64 	%fd73, %fd67, %fd72;
	ld.f64 	%fd74, [%rd5+-72];
	add.f64 	%fd75, %fd69, %fd74;
	ld.f64 	%fd76, [%rd5+-64];
	add.f64 	%fd77, %fd71, %fd76;
	ld.f64 	%fd78, [%rd5+-56];
	add.f64 	%fd79, %fd73, %fd78;
	ld.f64 	%fd80, [%rd5+-48];
	add.f64 	%fd81, %fd75, %fd80;
	ld.f64 	%fd82, [%rd5+-40];
	add.f64 	%fd83, %fd77, %fd82;
	ld.f64 	%fd84, [%rd5+-32];
	add.f64 	%fd85, %fd79, %fd84;
	ld.f64 	%fd86, [%rd5+-24];
	add.f64 	%fd87, %fd81, %fd86;
	ld.f64 	%fd88, [%rd5+-16];
	add.f64 	%fd89, %fd83, %fd88;
	ld.f64 	%fd90, [%rd5+-8];
	add.f64 	%fd91, %fd85, %fd90;
	ld.f64 	%fd92, [%rd5];
	add.f64 	%fd93, %fd87, %fd92;
	ld.f64 	%fd94, [%rd5+8];
	add.f64 	%fd95, %fd89, %fd94;
	ld.f64 	%fd96, [%rd5+16];
	add.f64 	%fd97, %fd91, %fd96;
	ld.f64 	%fd98, [%rd5+24];
	add.f64 	%fd99, %fd93, %fd98;
	ld.f64 	%fd100, [%rd5+32];
	add.f64 	%fd101, %fd95, %fd100;
	ld.f64 	%fd102, [%rd5+40];
	add.f64 	%fd103, %fd97, %fd102;
	ld.f64 	%fd104, [%rd5+48];
	add.f64 	%fd105, %fd99, %fd104;
	ld.f64 	%fd106, [%rd5+56];
	add.f64 	%fd107, %fd101, %fd106;
	ld.f64 	%fd108, [%rd5+64];
	add.f64 	%fd109, %fd103, %fd108;
	ld.f64 	%fd110, [%rd5+72];
	add.f64 	%fd111, %fd105, %fd110;
	ld.f64 	%fd112, [%rd5+80];
	add.f64 	%fd113, %fd107, %fd112;
	ld.f64 	%fd114, [%rd5+88];
	add.f64 	%fd115, %fd109, %fd114;
	ld.f64 	%fd116, [%rd5+96];
	add.f64 	%fd117, %fd111, %fd116;
	ld.f64 	%fd118, [%rd5+104];
	add.f64 	%fd119, %fd113, %fd118;
	ld.f64 	%fd120, [%rd5+112];
	add.f64 	%fd121, %fd115, %fd120;
	ld.f64 	%fd122, [%rd5+120];
	add.f64 	%fd123, %fd117, %fd122;
	ld.f64 	%fd124, [%rd5+128];
	add.f64 	%fd125, %fd119, %fd124;
	ld.f64 	%fd126, [%rd5+136];
	add.f64 	%fd127, %fd121, %fd126;
	ld.f64 	%fd128, [%rd5+144];
	add.f64 	%fd129, %fd123, %fd128;
	ld.f64 	%fd130, [%rd5+152];
	add.f64 	%fd131, %fd125, %fd130;
	ld.f64 	%fd132, [%rd5+160];
	add.f64 	%fd133, %fd127, %fd132;
	ld.f64 	%fd134, [%rd5+168];
	add.f64 	%fd232, %fd129, %fd134;
	ld.f64 	%fd135, [%rd5+176];
	add.f64 	%fd233, %fd131, %fd135;
	ld.f64 	%fd136, [%rd5+184];
	add.f64 	%fd234, %fd133, %fd136;
	add.s32 	%r34, %r34, 16;
	add.s32 	%r32, %r32, 16;
	setp.ne.s32 	%p3, %r32, 0;
	@%p3 bra 	$L__BB1_3;
$L__BB1_4:
	setp.eq.s32 	%p4, %r4, 0;
	@%p4 bra 	$L__BB1_13;
	and.b32  	%r11, %r3, 7;
	setp.lt.u32 	%p5, %r4, 8;
	@%p5 bra 	$L__BB1_7;
	mul.wide.s32 	%rd6, %r34, 24;
	add.s64 	%rd7, %rd1, %rd6;
	ld.f64 	%fd138, [%rd7];
	add.f64 	%fd139, %fd232, %fd138;
	ld.f64 	%fd140, [%rd7+8];
	add.f64 	%fd141, %fd233, %fd140;
	ld.f64 	%fd142, [%rd7+16];
	add.f64 	%fd143, %fd234, %fd142;
	ld.f64 	%fd144, [%rd7+24];
	add.f64 	%fd145, %fd139, %fd144;
	ld.f64 	%fd146, [%rd7+32];
	add.f64 	%fd147, %fd141, %fd146;
	ld.f64 	%fd148, [%rd7+40];
	add.f64 	%fd149, %fd143, %fd148;
	ld.f64 	%fd150, [%rd7+48];
	add.f64 	%fd151, %fd145, %fd150;
	ld.f64 	%fd152, [%rd7+56];
	add.f64 	%fd153, %fd147, %fd152;
	ld.f64 	%fd154, [%rd7+64];
	add.f64 	%fd155, %fd149, %fd154;
	ld.f64 	%fd156, [%rd7+72];
	add.f64 	%fd157, %fd151, %fd156;
	ld.f64 	%fd158, [%rd7+80];
	add.f64 	%fd159, %fd153, %fd158;
	ld.f64 	%fd160, [%rd7+88];
	add.f64 	%fd161, %fd155, %fd160;
	ld.f64 	%fd162, [%rd7+96];
	add.f64 	%fd163, %fd157, %fd162;
	ld.f64 	%fd164, [%rd7+104];
	add.f64 	%fd165, %fd159, %fd164;
	ld.f64 	%fd166, [%rd7+112];
	add.f64 	%fd167, %fd161, %fd166;
	ld.f64 	%fd168, [%rd7+120];
	add.f64 	%fd169, %fd163, %fd168;
	ld.f64 	%fd170, [%rd7+128];
	add.f64 	%fd171, %fd165, %fd170;
	ld.f64 	%fd172, [%rd7+136];
	add.f64 	%fd173, %fd167, %fd172;
	ld.f64 	%fd174, [%rd7+144];
	add.f64 	%fd175, %fd169, %fd174;
	ld.f64 	%fd176, [%rd7+152];
	add.f64 	%fd177, %fd171, %fd176;
	ld.f64 	%fd178, [%rd7+160];
	add.f64 	%fd179, %fd173, %fd178;
	ld.f64 	%fd180, [%rd7+168];
	add.f64 	%fd232, %fd175, %fd180;
	ld.f64 	%fd181, [%rd7+176];
	add.f64 	%fd233, %fd177, %fd181;
	ld.f64 	%fd182, [%rd7+184];
	add.f64 	%fd234, %fd179, %fd182;
	add.s32 	%r34, %r34, 8;
$L__BB1_7:
	setp.eq.s32 	%p6, %r11, 0;
	@%p6 bra 	$L__BB1_13;
	and.b32  	%r14, %r3, 3;
	setp.lt.u32 	%p7, %r11, 4;
	@%p7 bra 	$L__BB1_10;
	mul.wide.s32 	%rd8, %r34, 24;
	add.s64 	%rd9, %rd1, %rd8;
	ld.f64 	%fd184, [%rd9];
	add.f64 	%fd185, %fd232, %fd184;
	ld.f64 	%fd186, [%rd9+8];
	add.f64 	%fd187, %fd233, %fd186;
	ld.f64 	%fd188, [%rd9+16];
	add.f64 	%fd189, %fd234, %fd188;
	ld.f64 	%fd190, [%rd9+24];
	add.f64 	%fd191, %fd185, %fd190;
	ld.f64 	%fd192, [%rd9+32];
	add.f64 	%fd193, %fd187, %fd192;
	ld.f64 	%fd194, [%rd9+40];
	add.f64 	%fd195, %fd189, %fd194;
	ld.f64 	%fd196, [%rd9+48];
	add.f64 	%fd197, %fd191, %fd196;
	ld.f64 	%fd198, [%rd9+56];
	add.f64 	%fd199, %fd193, %fd198;
	ld.f64 	%fd200, [%rd9+64];
	add.f64 	%fd201, %fd195, %fd200;
	ld.f64 	%fd202, [%rd9+72];
	add.f64 	%fd232, %fd197, %fd202;
	ld.f64 	%fd203, [%rd9+80];
	add.f64 	%fd233, %fd199, %fd203;
	ld.f64 	%fd204, [%rd9+88];
	add.f64 	%fd234, %fd201, %fd204;
	add.s32 	%r34, %r34, 4;
$L__BB1_10:
	setp.eq.s32 	%p8, %r14, 0;
	@%p8 bra 	$L__BB1_13;
	add.s64 	%rd3, %rd1, 8;
	neg.s32 	%r37, %r14;
$L__BB1_12:
	.pragma "nounroll";
	mul.wide.s32 	%rd10, %r34, 24;
	add.s64 	%rd11, %rd3, %rd10;
	ld.f64 	%fd205, [%rd11+-8];
	add.f64 	%fd232, %fd232, %fd205;
	ld.f64 	%fd206, [%rd11];
	add.f64 	%fd233, %fd233, %fd206;
	ld.f64 	%fd207, [%rd11+8];
	add.f64 	%fd234, %fd234, %fd207;
	add.s32 	%r34, %r34, 1;
	add.s32 	%r37, %r37, 1;
	setp.ne.s32 	%p9, %r37, 0;
	@%p9 bra 	$L__BB1_12;
$L__BB1_13:
	add.u64 	%rd12, %SP, 0;
	add.u64 	%rd13, %SPL, 0;
	cvt.u64.u32 	%rd14, %r1;
	st.local.u64 	[%rd13], %rd14;
	mov.u64 	%rd15, $str$2;
	cvta.global.u64 	%rd16, %rd15;
	{ // callseq 6, 0
	.param .b64 param0;
	st.param.b64 	[param0], %rd16;
	.param .b64 param1;
	st.param.b64 	[param1], %rd12;
	.param .b32 retval0;
	call.uni (retval0), 
	vprintf, 
	(
	param0, 
	param1
	);
	ld.param.b32 	%r28, [retval0];
	} // callseq 6
	st.local.f64 	[%rd13], %fd232;
	st.local.f64 	[%rd13+8], %fd233;
	st.local.f64 	[%rd13+16], %fd234;
	mov.u64 	%rd17, $str$1;
	cvta.global.u64 	%rd18, %rd17;
	{ // callseq 7, 0
	.param .b64 param0;
	st.param.b64 	[param0], %rd18;
	.param .b64 param1;
	st.param.b64 	[param1], %rd12;
	.param .b32 retval0;
	call.uni (retval0), 
	vprintf, 
	(
	param0, 
	param1
	);
	ld.param.b32 	%r30, [retval0];
	} // callseq 7
	ld.global.u64 	%rd19, [n_bodies];
	mul.wide.u32 	%rd20, %r1, 80;
	add.s64 	%rd21, %rd19, %rd20;
	st.f64 	[%rd21+56], %fd232;
	ld.global.u64 	%rd22, [n_bodies];
	add.s64 	%rd23, %rd22, %rd20;
	st.f64 	[%rd23+64], %fd233;
	ld.global.u64 	%rd24, [n_bodies];
	add.s64 	%rd25, %rd24, %rd20;
	st.f64 	[%rd25+72], %fd234;
	ret;

}
	// .globl	_Z11update_bodyd
.visible .entry _Z11update_bodyd(
	.param .f64 _Z11update_bodyd_param_0
)
{
	.reg .b32 	%r<2>;
	.reg .b64 	%rd<20>;
	.reg .b64 	%fd<24>;

	ld.param.f64 	%fd1, [_Z11update_bodyd_param_0];
	mov.u32 	%r1, %tid.x;
	ld.global.u64 	%rd1, [n_bodies];
	cvta.to.global.u64 	%rd2, %rd1;
	mul.wide.u32 	%rd3, %r1, 80;
	add.s64 	%rd4, %rd2, %rd3;
	ld.global.f64 	%fd2, [%rd4];
	ld.global.f64 	%fd3, [%rd4+8];
	ld.global.f64 	%fd4, [%rd4+16];
	ld.global.f64 	%fd5, [%rd4+24];
	ld.global.f64 	%fd6, [%rd4+32];
	ld.global.f64 	%fd7, [%rd4+40];
	ld.global.f64 	%fd8, [%rd4+48];
	ld.global.f64 	%fd9, [%rd4+56];
	ld.global.f64 	%fd10, [%rd4+64];
	ld.global.f64 	%fd11, [%rd4+72];
	div.rn.f64 	%fd12, %fd9, %fd2;
	div.rn.f64 	%fd13, %fd10, %fd2;
	div.rn.f64 	%fd14, %fd11, %fd2;
	fma.rn.f64 	%fd15, %fd1, %fd12, %fd6;
	st.global.f64 	[%rd4+32], %fd15;
	fma.rn.f64 	%fd16, %fd1, %fd13, %fd7;
	ld.global.u64 	%rd5, [n_bodies];
	cvta.to.global.u64 	%rd6, %rd5;
	add.s64 	%rd7, %rd6, %rd3;
	st.global.f64 	[%rd7+40], %fd16;
	fma.rn.f64 	%fd17, %fd1, %fd14, %fd8;
	ld.global.u64 	%rd8, [n_bodies];
	cvta.to.global.u64 	%rd9, %rd8;
	add.s64 	%rd10, %rd9, %rd3;
	st.global.f64 	[%rd10+48], %fd17;
	ld.global.u64 	%rd11, [n_bodies];
	cvta.to.global.u64 	%rd12, %rd11;
	add.s64 	%rd13, %rd12, %rd3;
	ld.global.f64 	%fd18, [%rd13+32];
	fma.rn.f64 	%fd19, %fd1, %fd18, %fd3;
	st.global.f64 	[%rd13+8], %fd19;
	ld.global.u64 	%rd14, [n_bodies];
	cvta.to.global.u64 	%rd15, %rd14;
	add.s64 	%rd16, %rd15, %rd3;
	ld.global.f64 	%fd20, [%rd16+40];
	fma.rn.f64 	%fd21, %fd1, %fd20, %fd4;
	st.global.f64 	[%rd16+16], %fd21;
	ld.global.u64 	%rd17, [n_bodies];
	cvta.to.global.u64 	%rd18, %rd17;
	add.s64 	%rd19, %rd18, %rd3;
	ld.global.f64 	%fd22, [%rd19+48];
	fma.rn.f64 	%fd23, %fd1, %fd22, %fd5;
	st.global.f64 	[%rd19+24], %fd23;
	ret;

}
.func  (.param .b64 func_retval0) __internal_accurate_pow(
	.param .b64 __internal_accurate_pow_param_0
)
{
	.reg .pred 	%p<8>;
	.reg .b32 	%r<49>;
	.reg .b32 	%f<3>;
	.reg .b64 	%fd<109>;

	ld.param.f64 	%fd10, [__internal_accurate_pow_param_0];
	{
	.reg .b32 %temp; 
	mov.b64 	{%temp, %r46}, %fd10;
	}
	{
	.reg .b32 %temp; 
	mov.b64 	{%r45, %temp}, %fd10;
	}
	shr.u32 	%r47, %r46, 20;
	setp.gt.u32 	%p1, %r46, 1048575;
	@%p1 bra 	$L__BB3_2;
	mul.f64 	%fd11, %fd10, 0d4350000000000000;
	{
	.reg .b32 %temp; 
	mov.b64 	{%temp, %r46}, %fd11;
	}
	{
	.reg .b32 %temp; 
	mov.b64 	{%r45, %temp}, %fd11;
	}
	shr.u32 	%r16, %r46, 20;
	add.s32 	%r47, %r16, -54;
$L__BB3_2:
	add.s32 	%r48, %r47, -1023;
	and.b32  	%r17, %r46, -2146435073;
	or.b32  	%r18, %r17, 1072693248;
	mov.b64 	%fd107, {%r45, %r18};
	setp.lt.u32 	%p2, %r18, 1073127583;
	@%p2 bra 	$L__BB3_4;
	{
	.reg .b32 %temp; 
	mov.b64 	{%r19, %temp}, %fd107;
	}
	{
	.reg .b32 %temp; 
	mov.b64 	{%temp, %r20}, %fd107;
	}
	add.s32 	%r21, %r20, -1048576;
	mov.b64 	%fd107, {%r19, %r21};
	add.s32 	%r48, %r47, -1022;
$L__BB3_4:
	add.f64 	%fd12, %fd107, 0dBFF0000000000000;
	add.f64 	%fd13, %fd107, 0d3FF0000000000000;
	rcp.approx.ftz.f64 	%fd14, %fd13;
	neg.f64 	%fd15, %fd13;
	fma.rn.f64 	%fd16, %fd15, %fd14, 0d3FF0000000000000;
	fma.rn.f64 	%fd17, %fd16, %fd16, %fd16;
	fma.rn.f64 	%fd18, %fd17, %fd14, %fd14;
	mul.f64 	%fd19, %fd12, %fd18;
	fma.rn.f64 	%fd20, %fd12, %fd18, %fd19;
	mul.f64 	%fd21, %fd20, %fd20;
	fma.rn.f64 	%fd22, %fd21, 0d3EB0F5FF7D2CAFE2, 0d3ED0F5D241AD3B5A;
	fma.rn.f64 	%fd23, %fd22, %fd21, 0d3EF3B20A75488A3F;
	fma.rn.f64 	%fd24, %fd23, %fd21, 0d3F1745CDE4FAECD5;
	fma.rn.f64 	%fd25, %fd24, %fd21, 0d3F3C71C7258A578B;
	fma.rn.f64 	%fd26, %fd25, %fd21, 0d3F6249249242B910;
	fma.rn.f64 	%fd27, %fd26, %fd21, 0d3F89999999999DFB;
	sub.f64 	%fd28, %fd12, %fd20;
	add.f64 	%fd29, %fd28, %fd28;
	neg.f64 	%fd30, %fd20;
	fma.rn.f64 	%fd31, %fd30, %fd12, %fd29;
	mul.f64 	%fd32, %fd18, %fd31;
	fma.rn.f64 	%fd33, %fd21, %fd27, 0d3FB5555555555555;
	mov.f64 	%fd34, 0d3FB5555555555555;
	sub.f64 	%fd35, %fd34, %fd33;
	fma.rn.f64 	%fd36, %fd21, %fd27, %fd35;
	add.f64 	%fd37, %fd36, 0dBC46A4CB00B9E7B0;
	add.f64 	%fd38, %fd33, %fd37;
	sub.f64 	%fd39, %fd33, %fd38;
	add.f64 	%fd40, %fd37, %fd39;
	mul.rn.f64 	%fd41, %fd20, %fd20;
	neg.f64 	%fd42, %fd41;
	fma.rn.f64 	%fd43, %fd20, %fd20, %fd42;
	{
	.reg .b32 %temp; 
	mov.b64 	{%r22, %temp}, %fd32;
	}
	{
	.reg .b32 %temp; 
	mov.b64 	{%temp, %r23}, %fd32;
	}
	add.s32 	%r24, %r23, 1048576;
	mov.b64 	%fd44, {%r22, %r24};
	fma.rn.f64 	%fd45, %fd20, %fd44, %fd43;
	mul.rn.f64 	%fd46, %fd41, %fd20;
	neg.f64 	%fd47, %fd46;
	fma.rn.f64 	%fd48, %fd41, %fd20, %fd47;
	fma.rn.f64 	%fd49, %fd41, %fd32, %fd48;
	fma.rn.f64 	%fd50, %fd45, %fd20, %fd49;
	mul.rn.f64 	%fd51, %fd38, %fd46;
	neg.f64 	%fd52, %fd51;
	fma.rn.f64 	%fd53, %fd38, %fd46, %fd52;
	fma.rn.f64 	%fd54, %fd38, %fd50, %fd53;
	fma.rn.f64 	%fd55, %fd40, %fd46, %fd54;
	add.f64 	%fd56, %fd51, %fd55;
	sub.f64 	%fd57, %fd51, %fd56;
	add.f64 	%fd58, %fd55, %fd57;
	add.f64 	%fd59, %fd20, %fd56;
	sub.f64 	%fd60, %fd20, %fd59;
	add.f64 	%fd61, %fd56, %fd60;
	add.f64 	%fd62, %fd58, %fd61;
	add.f64 	%fd63, %fd32, %fd62;
	add.f64 	%fd64, %fd59, %fd63;
	sub.f64 	%fd65, %fd59, %fd64;
	add.f64 	%fd66, %fd63, %fd65;
	xor.b32  	%r25, %r48, -2147483648;
	mov.b32 	%r26, 1127219200;
	mov.b64 	%fd67, {%r25, %r26};
	mov.b32 	%r27, -2147483648;
	mov.b64 	%fd68, {%r27, %r26};
	sub.f64 	%fd69, %fd67, %fd68;
	fma.rn.f64 	%fd70, %fd69, 0d3FE62E42FEFA39EF, %fd64;
	fma.rn.f64 	%fd71, %fd69, 0dBFE62E42FEFA39EF, %fd70;
	sub.f64 	%fd72, %fd71, %fd64;
	sub.f64 	%fd73, %fd66, %fd72;
	fma.rn.f64 	%fd74, %fd69, 0d3C7ABC9E3B39803F, %fd73;
	add.f64 	%fd75, %fd70, %fd74;
	sub.f64 	%fd76, %fd70, %fd75;
	add.f64 	%fd77, %fd74, %fd76;
	mov.f64 	%fd78, 0d4000000000000000;
	{
	.reg .b32 %temp; 
	mov.b64 	{%temp, %r28}, %fd78;
	}
	{
	.reg .b32 %temp; 
	mov.b64 	{%r29, %temp}, %fd78;
	}
	shl.b32 	%r30, %r28, 1;
	setp.gt.u32 	%p3, %r30, -33554433;
	and.b32  	%r31, %r28, -15728641;
	selp.b32 	%r32, %r31, %r28, %p3;
	mov.b64 	%fd79, {%r29, %r32};
	mul.rn.f64 	%fd80, %fd75, %fd79;
	neg.f64 	%fd81, %fd80;
	fma.rn.f64 	%fd82, %fd75, %fd79, %fd81;
	fma.rn.f64 	%fd83, %fd77, %fd79, %fd82;
	add.f64 	%fd4, %fd80, %fd83;
	sub.f64 	%fd84, %fd80, %fd4;
	add.f64 	%fd5, %fd83, %fd84;
	fma.rn.f64 	%fd85, %fd4, 0d3FF71547652B82FE, 0d4338000000000000;
	{
	.reg .b32 %temp; 
	mov.b64 	{%r13, %temp}, %fd85;
	}
	mov.f64 	%fd86, 0dC338000000000000;
	add.rn.f64 	%fd87, %fd85, %fd86;
	fma.rn.f64 	%fd88, %fd87, 0dBFE62E42FEFA39EF, %fd4;
	fma.rn.f64 	%fd89, %fd87, 0dBC7ABC9E3B39803F, %fd88;
	fma.rn.f64 	%fd90, %fd89, 0d3E5ADE1569CE2BDF, 0d3E928AF3FCA213EA;
	fma.rn.f64 	%fd91, %fd90, %fd89, 0d3EC71DEE62401315;
	fma.rn.f64 	%fd92, %fd91, %fd89, 0d3EFA01997C89EB71;
	fma.rn.f64 	%fd93, %fd92, %fd89, 0d3F2A01A014761F65;
	fma.rn.f64 	%fd94, %fd93, %fd89, 0d3F56C16C1852B7AF;
	fma.rn.f64 	%fd95, %fd94, %fd89, 0d3F81111111122322;
	fma.rn.f64 	%fd96, %fd95, %fd89, 0d3FA55555555502A1;
	fma.rn.f64 	%fd97, %fd96, %fd89, 0d3FC5555555555511;
	fma.rn.f64 	%fd98, %fd97, %fd89, 0d3FE000000000000B;
	fma.rn.f64 	%fd99, %fd98, %fd89, 0d3FF0000000000000;
	fma.rn.f64 	%fd100, %fd99, %fd89, 0d3FF0000000000000;
	{
	.reg .b32 %temp; 
	mov.b64 	{%r14, %temp}, %fd100;
	}
	{
	.reg .b32 %temp; 
	mov.b64 	{%temp, %r15}, %fd100;
	}
	shl.b32 	%r33, %r13, 20;
	add.s32 	%r34, %r33, %r15;
	mov.b64 	%fd108, {%r14, %r34};
	{
	.reg .b32 %temp; 
	mov.b64 	{%temp, %r35}, %fd4;
	}
	mov.b32 	%f2, %r35;
	abs.f32 	%f1, %f2;
	setp.lt.f32 	%p4, %f1, 0f4086232B;
	@%p4 bra 	$L__BB3_7;
	setp.lt.f64 	%p5, %fd4, 0d0000000000000000;
	add.f64 	%fd101, %fd4, 0d7FF0000000000000;
	selp.f64 	%fd108, 0d0000000000000000, %fd101, %p5;
	setp.geu.f32 	%p6, %f1, 0f40874800;
	@%p6 bra 	$L__BB3_7;
	shr.u32 	%r36, %r13, 31;
	add.s32 	%r37, %r13, %r36;
	shr.s32 	%r38, %r37, 1;
	shl.b32 	%r39, %r38, 20;
	add.s32 	%r40, %r15, %r39;
	mov.b64 	%fd102, {%r14, %r40};
	sub.s32 	%r41, %r13, %r38;
	shl.b32 	%r42, %r41, 20;
	add.s32 	%r43, %r42, 1072693248;
	mov.b32 	%r44, 0;
	mov.b64 	%fd103, {%r44, %r43};
	mul.f64 	%fd108, %fd103, %fd102;
$L__BB3_7:
	abs.f64 	%fd104, %fd108;
	setp.eq.f64 	%p7, %fd104, 0d7FF0000000000000;
	fma.rn.f64 	%fd105, %fd108, %fd5, %fd108;
	selp.f64 	%fd106, %fd108, %fd105, %p7;
	st.param.f64 	[func_retval0], %fd106;
	ret;

}


// ===== COMPILED SASS (sm_100) =====

	.target	sm_100

	.elftype	@"ET_EXEC"


//--------------------- .note.nv.tkinfo           --------------------------
	.section	.note.nv.tkinfo,"",@"SHT_NOTE"
	.sectionflags	@"SHF_NOTE_NV_TKINFO"
	.tkinfo
        /*0018*/ 	.word	0x00000002
        /*0030*/ 	.string	""
        /*0030*/ 	.string	"ptxas"
        /*0030*/ 	.string	"Cuda compilation tools, release 13.0, V13.0.88"
        /*0030*/ 	.string	"Build cuda_13.0.r13.0/compiler.36424714_0"
        /*0030*/ 	.string	"-arch sm_100 -m 64 "



//--------------------- .note.nv.cuinfo           --------------------------
	.section	.note.nv.cuinfo,"",@"SHT_NOTE"
	.sectionflags	@"SHF_NOTE_NV_CUINFO"
        /*0018*/ 	.short	0x0002
        /*001a*/ 	.short	0x0064
        /*001c*/ 	.short	0x0082
	.zero		2


//--------------------- .nv.info                  --------------------------
	.section	.nv.info,"",@"SHT_CUDA_INFO"
	.align	4


	//----- nvinfo : EIATTR_REGCOUNT
	.align		4
        /*0000*/ 	.byte	0x04, 0x2f
        /*0002*/ 	.short	(.L_6 - .L_5)
	.align		4
.L_5:
        /*0004*/ 	.word	index@(_Z15calculate_forcei)
        /*0008*/ 	.word	0x0000002b


	//----- nvinfo : EIATTR_FRAME_SIZE
	.align		4
.L_6:
        /*000c*/ 	.byte	0x04, 0x11
        /*000e*/ 	.short	(.L_8 - .L_7)
	.align		4
.L_7:
        /*0010*/ 	.word	index@($_Z15calculate_forcei$__internal_accurate_pow)
        /*0014*/ 	.word	0x00000018


	//----- nvinfo : EIATTR_FRAME_SIZE
	.align		4
.L_8:
        /*0018*/ 	.byte	0x04, 0x11
        /*001a*/ 	.short	(.L_10 - .L_9)
	.align		4
.L_9:
        /*001c*/ 	.word	index@($__internal_2_$__cuda_sm20_dsqrt_rn_f64_mediumpath_v1)
        /*0020*/ 	.word	0x00000018


	//----- nvinfo : EIATTR_FRAME_SIZE
	.align		4
.L_10:
        /*0024*/ 	.byte	0x04, 0x11
        /*0026*/ 	.short	(.L_12 - .L_11)
	.align		4
.L_11:
        /*0028*/ 	.word	index@($__internal_1_$__cuda_sm20_div_rn_f64_full)
        /*002c*/ 	.word	0x00000018


	//----- nvinfo : EIATTR_FRAME_SIZE
	.align		4
.L_12:
        /*0030*/ 	.byte	0x04, 0x11
        /*0032*/ 	.short	(.L_14 - .L_13)
	.align		4
.L_13:
        /*0034*/ 	.word	index@(_Z15calculate_forcei)
        /*0038*/ 	.word	0x00000018


	//----- nvinfo : EIATTR_REGCOUNT
	.align		4
.L_14:
        /*003c*/ 	.byte	0x04, 0x2f
        /*003e*/ 	.short	(.L_16 - .L_15)
	.align		4
.L_15:
        /*0040*/ 	.word	index@(_Z9net_forcei)
        /*0044*/ 	.word	0x00000020


	//----- nvinfo : EIATTR_FRAME_SIZE
	.align		4
.L_16:
        /*0048*/ 	.byte	0x04, 0x11
        /*004a*/ 	.short	(.L_18 - .L_17)
	.align		4
.L_17:
        /*004c*/ 	.word	index@(_Z9net_forcei)
        /*0050*/ 	.word	0x00000018


	//----- nvinfo : EIATTR_REGCOUNT
	.align		4
.L_18:
        /*0054*/ 	.byte	0x04, 0x2f
        /*0056*/ 	.short	(.L_20 - .L_19)
	.align		4
.L_19:
        /*0058*/ 	.word	index@(_Z11update_bodyd)
        /*005c*/ 	.word	0x00000030


	//----- nvinfo : EIATTR_FRAME_SIZE
	.align		4
.L_20:
        /*0060*/ 	.byte	0x04, 0x11
        /*0062*/ 	.short	(.L_22 - .L_21)
	.align		4
.L_21:
        /*0064*/ 	.word	index@($__internal_0_$__cuda_sm20_div_rn_f64_full)
        /*0068*/ 	.word	0x00000000


	//----- nvinfo : EIATTR_FRAME_SIZE
	.align		4
.L_22:
        /*006c*/ 	.byte	0x04, 0x11
        /*006e*/ 	.short	(.L_24 - .L_23)
	.align		4
.L_23:
        /*0070*/ 	.word	index@(_Z11update_bodyd)
        /*0074*/ 	.word	0x00000000


	//----- nvinfo : EIATTR_MIN_STACK_SIZE
	.align		4
.L_24:
        /*0078*/ 	.byte	0x04, 0x12
        /*007a*/ 	.short	(.L_26 - .L_25)
	.align		4
.L_25:
        /*007c*/ 	.word	index@(_Z11update_bodyd)
        /*0080*/ 	.word	0x00000000


	//----- nvinfo : EIATTR_MIN_STACK_SIZE
	.align		4
.L_26:
        /*0084*/ 	.byte	0x04, 0x12
        /*0086*/ 	.short	(.L_28 - .L_27)
	.align		4
.L_27:
        /*0088*/ 	.word	index@(_Z9net_forcei)
        /*008c*/ 	.word	0x00000018


	//----- nvinfo : EIATTR_MIN_STACK_SIZE
	.align		4
.L_28:
        /*0090*/ 	.byte	0x04, 0x12
        /*0092*/ 	.short	(.L_30 - .L_29)
	.align		4
.L_29:
        /*0094*/ 	.word	index@(_Z15calculate_forcei)
        /*0098*/ 	.word	0x00000018
.L_30:


//--------------------- .nv.compat                --------------------------
	.section	.nv.compat,"",@"SHT_CUDA_COMPAT_INFO"
	.align	4
        /*0000*/ 	.byte	0x02, 0x09, 0x00, 0x00, 0x02, 0x02, 0x01, 0x00, 0x02, 0x05, 0x05, 0x00, 0x03, 0x07, 0x01, 0x01
        /*0010*/ 	.byte	0x02, 0x03, 0x00, 0x00, 0x02, 0x06, 0x01, 0x00, 0x04, 0x0b, 0x08, 0x00, 0x01, 0x00, 0x00, 0x00
        /*0020*/ 	.byte	0x00, 0x00, 0x00, 0x00


//--------------------- .nv.info._Z11update_bodyd --------------------------
	.section	.nv.info._Z11update_bodyd,"",@"SHT_CUDA_INFO"
	.sectionflags	@""
	.align	4


	//----- nvinfo : EIATTR_CUDA_API_VERSION
	.align		4
        /*0000*/ 	.byte	0x04, 0x37
        /*0002*/ 	.short	(.L_32 - .L_31)
.L_31:
        /*0004*/ 	.word	0x00000082


	//----- nvinfo : EIATTR_KPARAM_INFO
	.align		4
.L_32:
        /*0008*/ 	.byte	0x04, 0x17
        /*000a*/ 	.short	(.L_34 - .L_33)
.L_33:
        /*000c*/ 	.word	0x00000000
        /*0010*/ 	.short	0x0000
        /*0012*/ 	.short	0x0000
        /*0014*/ 	.byte	0x00, 0xf0, 0x21, 0x00


	//----- nvinfo : EIATTR_SPARSE_MMA_MASK
	.align		4
.L_34:
        /*0018*/ 	.byte	0x03, 0x50
        /*001a*/ 	.short	0x0000


	//----- nvinfo : EIATTR_MAXREG_COUNT
	.align		4
        /*001c*/ 	.byte	0x03, 0x1b
        /*001e*/ 	.short	0x00ff


	//----- nvinfo : EIATTR_MERCURY_ISA_VERSION
	.align		4
        /*0020*/ 	.byte	0x03, 0x5f
        /*0022*/ 	.short	0x0101


	//----- nvinfo : EIATTR_VRC_CTA_INIT_COUNT
	.align		4
        /*0024*/ 	.byte	0x02, 0x4a
	.zero		1
	.zero		1


	//----- nvinfo : EIATTR_EXIT_INSTR_OFFSETS
	.align		4
        /*0028*/ 	.byte	0x04, 0x1c
        /*002a*/ 	.short	(.L_36 - .L_35)


	//   ....[0]....
.L_35:
        /*002c*/ 	.word	0x00000730


	//----- nvinfo : EIATTR_CRS_STACK_SIZE
	.align		4
.L_36:
        /*0030*/ 	.byte	0x04, 0x1e
        /*0032*/ 	.short	(.L_38 - .L_37)
.L_37:
        /*0034*/ 	.word	0x00000000


	//----- nvinfo : EIATTR_CBANK_PARAM_SIZE
	.align		4
.L_38:
        /*0038*/ 	.byte	0x03, 0x19
        /*003a*/ 	.short	0x0008


	//----- nvinfo : EIATTR_PARAM_CBANK
	.align		4
        /*003c*/ 	.byte	0x04, 0x0a
        /*003e*/ 	.short	(.L_40 - .L_39)
	.align		4
.L_39:
        /*0040*/ 	.word	index@(.nv.constant0._Z11update_bodyd)
        /*0044*/ 	.short	0x0380
        /*0046*/ 	.short	0x0008


	//----- nvinfo : EIATTR_SW_WAR
	.align		4
.L_40:
        /*0048*/ 	.byte	0x04, 0x36
        /*004a*/ 	.short	(.L_42 - .L_41)
.L_41:
        /*004c*/ 	.word	0x00000008
.L_42:


//--------------------- .nv.info._Z9net_forcei    --------------------------
	.section	.nv.info._Z9net_forcei,"",@"SHT_CUDA_INFO"
	.sectionflags	@""
	.align	4


	//----- nvinfo : EIATTR_CUDA_API_VERSION
	.align		4
        /*0000*/ 	.byte	0x04, 0x37
        /*0002*/ 	.short	(.L_44 - .L_43)
.L_43:
        /*0004*/ 	.word	0x00000082


	//----- nvinfo : EIATTR_KPARAM_INFO
	.align		4
.L_44:
        /*0008*/ 	.byte	0x04, 0x17
        /*000a*/ 	.short	(.L_46 - .L_45)
.L_45:
        /*000c*/ 	.word	0x00000000
        /*0010*/ 	.short	0x0000
        /*0012*/ 	.short	0x0000
        /*0014*/ 	.byte	0x00, 0xf0, 0x11, 0x00


	//----- nvinfo : EIATTR_SPARSE_MMA_MASK
	.align		4
.L_46:
        /*0018*/ 	.byte	0x03, 0x50
        /*001a*/ 	.short	0x0000


	//----- nvinfo : EIATTR_MAXREG_COUNT
	.align		4
        /*001c*/ 	.byte	0x03, 0x1b
        /*001e*/ 	.short	0x00ff


	//----- nvinfo : EIATTR_EXTERNS
	.align		4
        /*0020*/ 	.byte	0x04, 0x0f
        /*0022*/ 	.short	(.L_48 - .L_47)


	//   ....[0]....
	.align		4
.L_47:
        /*0024*/ 	.word	index@(vprintf)


	//----- nvinfo : EIATTR_MERCURY_ISA_VERSION
	.align		4
.L_48:
        /*0028*/ 	.byte	0x03, 0x5f
        /*002a*/ 	.short	0x0101


	//----- nvinfo : EIATTR_VRC_CTA_INIT_COUNT
	.align		4
        /*002c*/ 	.byte	0x02, 0x4a
	.zero		1
	.zero		1


	//----- nvinfo : EIATTR_SYSCALL_OFFSETS
	.align		4
        /*0030*/ 	.byte	0x04, 0x46
        /*0032*/ 	.short	(.L_50 - .L_49)


	//   ....[0]....
.L_49:
        /*0034*/ 	.word	0x00000fd0


	//   ....[1]....
        /*0038*/ 	.word	0x00001080


	//----- nvinfo : EIATTR_EXIT_INSTR_OFFSETS
	.align		4
.L_50:
        /*003c*/ 	.byte	0x04, 0x1c
        /*003e*/ 	.short	(.L_52 - .L_51)


	//   ....[0]....
.L_51:
        /*0040*/ 	.word	0x00001130


	//----- nvinfo : EIATTR_CRS_STACK_SIZE
	.align		4
.L_52:
        /*0044*/ 	.byte	0x04, 0x1e
        /*0046*/ 	.short	(.L_54 - .L_53)
.L_53:
        /*0048*/ 	.word	0x00000000


	//----- nvinfo : EIATTR_CBANK_PARAM_SIZE
	.align		4
.L_54:
        /*004c*/ 	.byte	0x03, 0x19
        /*004e*/ 	.short	0x0004


	//----- nvinfo : EIATTR_PARAM_CBANK
	.align		4
        /*0050*/ 	.byte	0x04, 0x0a
        /*0052*/ 	.short	(.L_56 - .L_55)
	.align		4
.L_55:
        /*0054*/ 	.word	index@(.nv.constant0._Z9net_forcei)
        /*0058*/ 	.short	0x0380
        /*005a*/ 	.short	0x0004


	//----- nvinfo : EIATTR_SW_WAR
	.align		4
.L_56:
        /*005c*/ 	.byte	0x04, 0x36
        /*005e*/ 	.short	(.L_58 - .L_57)
.L_57:
        /*0060*/ 	.word	0x00000008
.L_58:


//--------------------- .nv.info._Z15calculate_forcei --------------------------
	.section	.nv.info._Z15calculate_forcei,"",@"SHT_CUDA_INFO"
	.sectionflags	@""
	.align	4


	//----- nvinfo : EIATTR_CUDA_API_VERSION
	.align		4
        /*0000*/ 	.byte	0x04, 0x37
        /*0002*/ 	.short	(.L_60 - .L_59)
.L_59:
        /*0004*/ 	.word	0x00000082


	//----- nvinfo : EIATTR_KPARAM_INFO
	.align		4
.L_60:
        /*0008*/ 	.byte	0x04, 0x17
        /*000a*/ 	.short	(.L_62 - .L_61)
.L_61:
        /*000c*/ 	.word	0x00000000
        /*0010*/ 	.short	0x0000
        /*0012*/ 	.short	0x0000
        /*0014*/ 	.byte	0x00, 0xf0, 0x11, 0x00


	//----- nvinfo : EIATTR_SPARSE_MMA_MASK
	.align		4
.L_62:
        /*0018*/ 	.byte	0x03, 0x50
        /*001a*/ 	.short	0x0000


	//----- nvinfo : EIATTR_MAXREG_COUNT
	.align		4
        /*001c*/ 	.byte	0x03, 0x1b
        /*001e*/ 	.short	0x00ff


	//----- nvinfo : EIATTR_EXTERNS
	.align		4
        /*0020*/ 	.byte	0x04, 0x0f
        /*0022*/ 	.short	(.L_64 - .L_63)


	//   ....[0]....
	.align		4
.L_63:
        /*0024*/ 	.word	index@(vprintf)


	//----- nvinfo : EIATTR_MERCURY_ISA_VERSION
	.align		4
.L_64:
        /*0028*/ 	.byte	0x03, 0x5f
        /*002a*/ 	.short	0x0101


	//----- nvinfo : EIATTR_VRC_CTA_INIT_COUNT
	.align		4
        /*002c*/ 	.byte	0x02, 0x4a
	.zero		1
	.zero		1


	//----- nvinfo : EIATTR_SYSCALL_OFFSETS
	.align		4
        /*0030*/ 	.byte	0x04, 0x46
        /*0032*/ 	.short	(.L_66 - .L_65)


	//   ....[0]....
.L_65:
        /*0034*/ 	.word	0x000011b0


	//   ....[1]....
        /*0038*/ 	.word	0x00001260


	//----- nvinfo : EIATTR_EXIT_INSTR_OFFSETS
	.align		4
.L_66:
        /*003c*/ 	.byte	0x04, 0x1c
        /*003e*/ 	.short	(.L_68 - .L_67)


	//   ....[0]....
.L_67:
        /*0040*/ 	.word	0x00000210


	//   ....[1]....
        /*0044*/ 	.word	0x000013d0


	//----- nvinfo : EIATTR_CRS_STACK_SIZE
	.align		4
.L_68:
        /*0048*/ 	.byte	0x04, 0x1e
        /*004a*/ 	.short	(.L_70 - .L_69)
.L_69:
        /*004c*/ 	.word	0x00000000


	//----- nvinfo : EIATTR_CBANK_PARAM_SIZE
	.align		4
.L_70:
        /*0050*/ 	.byte	0x03, 0x19
        /*0052*/ 	.short	0x0004


	//----- nvinfo : EIATTR_PARAM_CBANK
	.align		4
        /*0054*/ 	.byte	0x04, 0x0a
        /*0056*/ 	.short	(.L_72 - .L_71)
	.align		4
.L_71:
        /*0058*/ 	.word	index@(.nv.constant0._Z15calculate_forcei)
        /*005c*/ 	.short	0x0380
        /*005e*/ 	.short	0x0004


	//----- nvinfo : EIATTR_SW_WAR
	.align		4
.L_72:
        /*0060*/ 	.byte	0x04, 0x36
        /*0062*/ 	.short	(.L_74 - .L_73)
.L_73:
        /*0064*/ 	.word	0x00000008
.L_74:


//--------------------- .nv.callgraph             --------------------------
	.section	.nv.callgraph,"",@"SHT_CUDA_CALLGRAPH"
	.align	4
	.sectionentsize	8
	.align		4
        /*0000*/ 	.word	0x00000000
	.align		4
        /*0004*/ 	.word	0xffffffff
	.align		4
        /*0008*/ 	.word	index@(_Z9net_forcei)
	.align		4
        /*000c*/ 	.word	index@(vprintf)
	.align		4
        /*0010*/ 	.word	index@(_Z15calculate_forcei)
	.align		4
        /*0014*/ 	.word	index@(vprintf)
	.align		4
        /*0018*/ 	.word	0x00000000
	.align		4
        /*001c*/ 	.word	0xfffffffe
	.align		4
        /*0020*/ 	.word	0x00000000
	.align		4
        /*0024*/ 	.word	0xfffffffd
	.align		4
        /*0028*/ 	.word	0x00000000
	.align		4
        /*002c*/ 	.word	0xfffffffc


//--------------------- .nv.constant4             --------------------------
	.section	.nv.constant4,"a",@progbits
	.align	8
	.align		8
.nv.constant4:
        /*0000*/ 	.dword	n_bodies
	.align		8
        /*0008*/ 	.dword	forces
	.align		8
        /*0010*/ 	.dword	$str
	.align		8
        /*0018*/ 	.dword	$str$1
	.align		8
        /*0020*/ 	.dword	$str$2
	.align		8
        /*0028*/ 	.dword	vprintf


//--------------------- .text._Z11update_bodyd    --------------------------
	.section	.text._Z11update_bodyd,"ax",@progbits
	.align	128
        .global         _Z11update_bodyd
        .type           _Z11update_bodyd,@function
        .size           _Z11update_bodyd,(.L_x_61 - _Z11update_bodyd)
        .other          _Z11update_bodyd,@"STO_CUDA_ENTRY STV_DEFAULT"
_Z11update_bodyd:
.text._Z11update_bodyd:
[----:B------:R-:W-:Y:S08]  /*0000*/  LDC R1, c[0x0][0x37c] ;  /* 0x0000df00ff017b82 */ /* 0x000ff00000000800 */
[----:B------:R-:W0:Y:S01]  /*0010*/  LDC.64 R4, c[0x4][RZ] ;  /* 0x01000000ff047b82 */ /* 0x000e220000000a00 */
[----:B------:R-:W0:Y:S02]  /*0020*/  LDCU.64 UR4, c[0x0][0x358] ;  /* 0x00006b00ff0477ac */ /* 0x000e240008000a00 */
[----:B0-----:R-:W2:Y:S01]  /*0030*/  LDG.E.64 R4, desc[UR4][R4.64] ;  /* 0x0000000404047981 */ /* 0x001ea2000c1e1b00 */
[----:B------:R-:W2:Y:S02]  /*0040*/  S2R R6, SR_TID.X ;  /* 0x0000000000067919 */ /* 0x000ea40000002100 */
[----:B--2---:R-:W-:-:S05]  /*0050*/  IMAD.WIDE.U32 R32, R6, 0x50, R4 ;  /* 0x0000005006207825 */ /* 0x004fca00078e0004 */
[----:B------:R-:W2:Y:S04]  /*0060*/  LDG.E.64 R30, desc[UR4][R32.64] ;  /* 0x00000004201e7981 */ /* 0x000ea8000c1e1b00 */
[----:B------:R-:W3:Y:S04]  /*0070*/  LDG.E.64 R2, desc[UR4][R32.64+0x38] ;  /* 0x0000380420027981 */ /* 0x000ee8000c1e1b00 */
[----:B------:R0:W5:Y:S04]  /*0080*/  LDG.E.64 R28, desc[UR4][R32.64+0x8] ;  /* 0x00000804201c7981 */ /* 0x000168000c1e1b00 */
[----:B------:R0:W5:Y:S04]  /*0090*/  LDG.E.64 R26, desc[UR4][R32.64+0x10] ;  /* 0x00001004201a7981 */ /* 0x000168000c1e1b00 */
[----:B------:R0:W5:Y:S04]  /*00a0*/  LDG.E.64 R24, desc[UR4][R32.64+0x18] ;  /* 0x0000180420187981 */ /* 0x000168000c1e1b00 */
[----:B------:R0:W5:Y:S04]  /*00b0*/  LDG.E.64 R22, desc[UR4][R32.64+0x20] ;  /* 0x0000200420167981 */ /* 0x000168000c1e1b00 */
[----:B------:R0:W5:Y:S04]  /*00c0*/  LDG.E.64 R20, desc[UR4][R32.64+0x28] ;  /* 0x0000280420147981 */ /* 0x000168000c1e1b00 */
[----:B------:R0:W5:Y:S04]  /*00d0*/  LDG.E.64 R18, desc[UR4][R32.64+0x30] ;  /* 0x0000300420127981 */ /* 0x000168000c1e1b00 */
[----:B------:R0:W5:Y:S04]  /*00e0*/  LDG.E.64 R16, desc[UR4][R32.64+0x40] ;  /* 0x0000400420107981 */ /* 0x000168000c1e1b00 */
[----:B------:R0:W5:Y:S01]  /*00f0*/  LDG.E.64 R14, desc[UR4][R32.64+0x48] ;  /* 0x00004804200e7981 */ /* 0x000162000c1e1b00 */
[----:B------:R-:W-:Y:S01]  /*0100*/  IMAD.MOV.U32 R4, RZ, RZ, 0x1 ;  /* 0x00000001ff047424 */ /* 0x000fe200078e00ff */
[----:B------:R-:W-:Y:S01]  /*0110*/  BSSY.RECONVERGENT B0, `(.L_x_0) ;  /* 0x0000016000007945 */ /* 0x000fe20003800200 */
[----:B--2---:R-:W1:Y:S01]  /*0120*/  MUFU.RCP64H R5, R31 ;  /* 0x0000001f00057308 */ /* 0x004e620000001800 */
[----:B---3--:R-:W-:-:S03]  /*0130*/  FSETP.GEU.AND P1, PT, |R3|, 6.5827683646048100446e-37, PT ;  /* 0x036000000300780b */ /* 0x008fc60003f2e200 */
[----:B-1----:R-:W-:-:S08]  /*0140*/  DFMA R8, -R30, R4, 1 ;  /* 0x3ff000001e08742b */ /* 0x002fd00000000104 */
[----:B------:R-:W-:-:S08]  /*0150*/  DFMA R8, R8, R8, R8 ;  /* 0x000000080808722b */ /* 0x000fd00000000008 */
[----:B------:R-:W-:-:S08]  /*0160*/  DFMA R8, R4, R8, R4 ;  /* 0x000000080408722b */ /* 0x000fd00000000004 */
[----:B------:R-:W-:-:S08]  /*0170*/  DFMA R4, -R30, R8, 1 ;  /* 0x3ff000001e04742b */ /* 0x000fd00000000108 */
[----:B------:R-:W-:-:S08]  /*0180*/  DFMA R4, R8, R4, R8 ;  /* 0x000000040804722b */ /* 0x000fd00000000008 */
[----:B------:R-:W-:-:S08]  /*0190*/  DMUL R8, R2, R4 ;  /* 0x0000000402087228 */ /* 0x000fd00000000000 */
[----:B------:R-:W-:-:S08]  /*01a0*/  DFMA R10, -R30, R8, R2 ;  /* 0x000000081e0a722b */ /* 0x000fd00000000102 */
[----:B------:R-:W-:-:S10]  /*01b0*/  DFMA R4, R4, R10, R8 ;  /* 0x0000000a0404722b */ /* 0x000fd40000000008 */
[----:B------:R-:W-:-:S05]  /*01c0*/  FFMA R0, RZ, R31, R5 ;  /* 0x0000001fff007223 */ /* 0x000fca0000000005 */
[----:B------:R-:W-:-:S13]  /*01d0*/  FSETP.GT.AND P0, PT, |R0|, 1.469367938527859385e-39, PT ;  /* 0x001000000000780b */ /* 0x000fda0003f04200 */
[----:B0-----:R-:W-:Y:S05]  /*01e0*/  @P0 BRA P1, `(.L_x_1) ;  /* 0x0000000000200947 */ /* 0x001fea0000800000 */
[----:B------:R-:W-:Y:S01]  /*01f0*/  IMAD.MOV.U32 R8, RZ, RZ, R2 ;  /* 0x000000ffff087224 */ /* 0x000fe200078e0002 */
[----:B------:R-:W-:Y:S01]  /*0200*/  MOV R0, 0x250 ;  /* 0x0000025000007802 */ /* 0x000fe20000000f00 */
[----:B------:R-:W-:Y:S02]  /*0210*/  IMAD.MOV.U32 R9, RZ, RZ, R3 ;  /* 0x000000ffff097224 */ /* 0x000fe400078e0003 */
[----:B------:R-:W-:Y:S02]  /*0220*/  IMAD.MOV.U32 R10, RZ, RZ, R30 ;  /* 0x000000ffff0a7224 */ /* 0x000fe400078e001e */
[----:B------:R-:W-:-:S07]  /*0230*/  IMAD.MOV.U32 R11, RZ, RZ, R31 ;  /* 0x000000ffff0b7224 */ /* 0x000fce00078e001f */
[----:B-----5:R-:W-:Y:S05]  /*0240*/  CALL.REL.NOINC `($__internal_0_$__cuda_sm20_div_rn_f64_full) ;  /* 0x00000004003c7944 */ /* 0x020fea0003c00000 */
[----:B------:R-:W-:Y:S02]  /*0250*/  IMAD.MOV.U32 R4, RZ, RZ, R36 ;  /* 0x000000ffff047224 */ /* 0x000fe400078e0024 */
[----:B------:R-:W-:-:S07]  /*0260*/  IMAD.MOV.U32 R5, RZ, RZ, R37 ;  /* 0x000000ffff057224 */ /* 0x000fce00078e0025 */
.L_x_1:
[----:B------:R-:W-:Y:S05]  /*0270*/  BSYNC.RECONVERGENT B0 ;  /* 0x0000000000007941 */ /* 0x000fea0003800200 */
.L_x_0:
[----:B------:R-:W0:Y:S01]  /*0280*/  MUFU.RCP64H R3, R31 ;  /* 0x0000001f00037308 */ /* 0x000e220000001800 */
[----:B------:R-:W-:Y:S01]  /*0290*/  IMAD.MOV.U32 R2, RZ, RZ, 0x1 ;  /* 0x00000001ff027424 */ /* 0x000fe200078e00ff */
[----:B-----5:R-:W-:Y:S01]  /*02a0*/  FSETP.GEU.AND P1, PT, |R17|, 6.5827683646048100446e-37, PT ;  /* 0x036000001100780b */ /* 0x020fe20003f2e200 */
[----:B------:R-:W-:Y:S04]  /*02b0*/  BSSY.RECONVERGENT B0, `(.L_x_2) ;  /* 0x0000014000007945 */ /* 0x000fe80003800200 */
[----:B0-----:R-:W-:-:S08]  /*02c0*/  DFMA R8, -R30, R2, 1 ;  /* 0x3ff000001e08742b */ /* 0x001fd00000000102 */
        /* <DEDUP_REMOVED lines=9> */
[----:B------:R-:W-:Y:S05]  /*0360*/  @P0 BRA P1, `(.L_x_3) ;  /* 0x0000000000200947 */ /* 0x000fea0000800000 */
[----:B------:R-:W-:Y:S01]  /*0370*/  IMAD.MOV.U32 R8, RZ, RZ, R16 ;  /* 0x000000ffff087224 */ /* 0x000fe200078e0010 */
[----:B------:R-:W-:Y:S01]  /*0380*/  MOV R11, R31 ;  /* 0x0000001f000b7202 */ /* 0x000fe20000000f00 */
[----:B------:R-:W-:Y:S01]  /*0390*/  IMAD.MOV.U32 R9, RZ, RZ, R17 ;  /* 0x000000ffff097224 */ /* 0x000fe200078e0011 */
[----:B------:R-:W-:Y:S01]  /*03a0*/  MOV R0, 0x3d0 ;  /* 0x000003d000007802 */ /* 0x000fe20000000f00 */
[----:B------:R-:W-:-:S07]  /*03b0*/  IMAD.MOV.U32 R10, RZ, RZ, R30 ;  /* 0x000000ffff0a7224 */ /* 0x000fce00078e001e */
[----:B------:R-:W-:Y:S05]  /*03c0*/  CALL.REL.NOINC `($__internal_0_$__cuda_sm20_div_rn_f64_full) ;  /* 0x0000000000dc7944 */ /* 0x000fea0003c00000 */
[----:B------:R-:W-:Y:S02]  /*03d0*/  IMAD.MOV.U32 R2, RZ, RZ, R36 ;  /* 0x000000ffff027224 */ /* 0x000fe400078e0024 */
[----:B------:R-:W-:-:S07]  /*03e0*/  IMAD.MOV.U32 R3, RZ, RZ, R37 ;  /* 0x000000ffff037224 */ /* 0x000fce00078e0025 */
.L_x_3:
[----:B------:R-:W-:Y:S05]  /*03f0*/  BSYNC.RECONVERGENT B0 ;  /* 0x0000000000007941 */ /* 0x000fea0003800200 */
.L_x_2:
[----:B------:R-:W0:Y:S01]  /*0400*/  MUFU.RCP64H R9, R31 ;  /* 0x0000001f00097308 */ /* 0x000e220000001800 */
[----:B------:R-:W-:Y:S01]  /*0410*/  IMAD.MOV.U32 R8, RZ, RZ, 0x1 ;  /* 0x00000001ff087424 */ /* 0x000fe200078e00ff */
[----:B------:R-:W-:Y:S01]  /*0420*/  FSETP.GEU.AND P1, PT, |R15|, 6.5827683646048100446e-37, PT ;  /* 0x036000000f00780b */ /* 0x000fe20003f2e200 */
        /* <DEDUP_REMOVED lines=13> */
[----:B------:R-:W-:Y:S01]  /*0500*/  MOV R0, 0x550 ;  /* 0x0000055000007802 */ /* 0x000fe20000000f00 */
[----:B------:R-:W-:Y:S02]  /*0510*/  IMAD.MOV.U32 R9, RZ, RZ, R15 ;  /* 0x000000ffff097224 */ /* 0x000fe400078e000f */
[----:B------:R-:W-:Y:S02]  /*0520*/  IMAD.MOV.U32 R10, RZ, RZ, R30 ;  /* 0x000000ffff0a7224 */ /* 0x000fe400078e001e */
[----:B------:R-:W-:-:S07]  /*0530*/  IMAD.MOV.U32 R11, RZ, RZ, R31 ;  /* 0x000000ffff0b7224 */ /* 0x000fce00078e001f */
[----:B------:R-:W-:Y:S05]  /*0540*/  CALL.REL.NOINC `($__internal_0_$__cuda_sm20_div_rn_f64_full) ;  /* 0x00000000007c7944 */ /* 0x000fea0003c00000 */
[----:B------:R-:W-:Y:S01]  /*0550*/  IMAD.MOV.U32 R8, RZ, RZ, R36 ;  /* 0x000000ffff087224 */ /* 0x000fe200078e0024 */
[----:B------:R-:W-:-:S07]  /*0560*/  MOV R9, R37 ;  /* 0x0000002500097202 */ /* 0x000fce0000000f00 */
.L_x_5:
[----:B------:R-:W-:Y:S05]  /*0570*/  BSYNC.RECONVERGENT B0 ;  /* 0x0000000000007941 */ /* 0x000fea0003800200 */
.L_x_4:
[----:B------:R-:W0:Y:S01]  /*0580*/  LDCU.64 UR6, c[0x0][0x380] ;  /* 0x00007000ff0677ac */ /* 0x000e220008000a00 */
[----:B------:R-:W1:Y:S01]  /*0590*/  LDC.64 R10, c[0x4][RZ] ;  /* 0x01000000ff0a7b82 */ /* 0x000e620000000a00 */
[----:B0-----:R-:W-:-:S07]  /*05a0*/  DFMA R22, R4, UR6, R22 ;  /* 0x0000000604167c2b */ /* 0x001fce0008000016 */
[----:B------:R-:W-:Y:S04]  /*05b0*/  STG.E.64 desc[UR4][R32.64+0x20], R22 ;  /* 0x0000201620007986 */ /* 0x000fe8000c101b04 */
[----:B-1----:R-:W2:Y:S01]  /*05c0*/  LDG.E.64 R4, desc[UR4][R10.64] ;  /* 0x000000040a047981 */ /* 0x002ea2000c1e1b00 */
[----:B------:R-:W-:Y:S01]  /*05d0*/  DFMA R20, R2, UR6, R20 ;  /* 0x0000000602147c2b */ /* 0x000fe20008000014 */
[----:B--2---:R-:W-:-:S06]  /*05e0*/  IMAD.WIDE.U32 R4, R6, 0x50, R4 ;  /* 0x0000005006047825 */ /* 0x004fcc00078e0004 */
[----:B------:R0:W-:Y:S04]  /*05f0*/  STG.E.64 desc[UR4][R4.64+0x28], R20 ;  /* 0x0000281404007986 */ /* 0x0001e8000c101b04 */
[----:B------:R-:W2:Y:S01]  /*0600*/  LDG.E.64 R2, desc[UR4][R10.64] ;  /* 0x000000040a027981 */ /* 0x000ea2000c1e1b00 */
[----:B------:R-:W-:Y:S01]  /*0610*/  DFMA R18, R8, UR6, R18 ;  /* 0x0000000608127c2b */ /* 0x000fe20008000012 */
[----:B--2---:R-:W-:-:S06]  /*0620*/  IMAD.WIDE.U32 R2, R6, 0x50, R2 ;  /* 0x0000005006027825 */ /* 0x004fcc00078e0002 */
[----:B------:R1:W-:Y:S04]  /*0630*/  STG.E.64 desc[UR4][R2.64+0x30], R18 ;  /* 0x0000301202007986 */ /* 0x0003e8000c101b04 */
[----:B------:R-:W2:Y:S02]  /*0640*/  LDG.E.64 R8, desc[UR4][R10.64] ;  /* 0x000000040a087981 */ /* 0x000ea4000c1e1b00 */
[----:B--2---:R-:W-:-:S05]  /*0650*/  IMAD.WIDE.U32 R8, R6, 0x50, R8 ;  /* 0x0000005006087825 */ /* 0x004fca00078e0008 */
[----:B------:R-:W2:Y:S02]  /*0660*/  LDG.E.64 R12, desc[UR4][R8.64+0x20] ;  /* 0x00002004080c7981 */ /* 0x000ea4000c1e1b00 */
[----:B--2---:R-:W-:-:S07]  /*0670*/  DFMA R12, R12, UR6, R28 ;  /* 0x000000060c0c7c2b */ /* 0x004fce000800001c */
[----:B------:R-:W-:Y:S04]  /*0680*/  STG.E.64 desc[UR4][R8.64+0x8], R12 ;  /* 0x0000080c08007986 */ /* 0x000fe8000c101b04 */
[----:B------:R-:W2:Y:S02]  /*0690*/  LDG.E.64 R14, desc[UR4][R10.64] ;  /* 0x000000040a0e7981 */ /* 0x000ea4000c1e1b00 */
[----:B--2---:R-:W-:-:S05]  /*06a0*/  IMAD.WIDE.U32 R14, R6, 0x50, R14 ;  /* 0x00000050060e7825 */ /* 0x004fca00078e000e */
[----:B0-----:R-:W2:Y:S02]  /*06b0*/  LDG.E.64 R4, desc[UR4][R14.64+0x28] ;  /* 0x000028040e047981 */ /* 0x001ea4000c1e1b00 */
[----:B--2---:R-:W-:-:S07]  /*06c0*/  DFMA R4, R4, UR6, R26 ;  /* 0x0000000604047c2b */ /* 0x004fce000800001a */
[----:B------:R-:W-:Y:S04]  /*06d0*/  STG.E.64 desc[UR4][R14.64+0x10], R4 ;  /* 0x000010040e007986 */ /* 0x000fe8000c101b04 */
[----:B-1----:R-:W2:Y:S02]  /*06e0*/  LDG.E.64 R2, desc[UR4][R10.64] ;  /* 0x000000040a027981 */ /* 0x002ea4000c1e1b00 */
[----:B--2---:R-:W-:-:S05]  /*06f0*/  IMAD.WIDE.U32 R2, R6, 0x50, R2 ;  /* 0x0000005006027825 */ /* 0x004fca00078e0002 */
[----:B------:R-:W2:Y:S02]  /*0700*/  LDG.E.64 R6, desc[UR4][R2.64+0x30] ;  /* 0x0000300402067981 */ /* 0x000ea4000c1e1b00 */
[----:B--2---:R-:W-:-:S07]  /*0710*/  DFMA R6, R6, UR6, R24 ;  /* 0x0000000606067c2b */ /* 0x004fce0008000018 */
[----:B------:R-:W-:Y:S01]  /*0720*/  STG.E.64 desc[UR4][R2.64+0x18], R6 ;  /* 0x0000180602007986 */ /* 0x000fe2000c101b04 */
[----:B------:R-:W-:Y:S05]  /*0730*/  EXIT ;  /* 0x000000000000794d */ /* 0x000fea0003800000 */
        .weak           $__internal_0_$__cuda_sm20_div_rn_f64_full
        .type           $__internal_0_$__cuda_sm20_div_rn_f64_full,@function
        .size           $__internal_0_$__cuda_sm20_div_rn_f64_full,(.L_x_61 - $__internal_0_$__cuda_sm20_div_rn_f64_full)
$__internal_0_$__cuda_sm20_div_rn_f64_full:
[C---:B------:R-:W-:Y:S01]  /*0740*/  FSETP.GEU.AND P0, PT, |R11|.reuse, 1.469367938527859385e-39, PT ;  /* 0x001000000b00780b */ /* 0x040fe20003f0e200 */
[----:B------:R-:W-:Y:S01]  /*0750*/  IMAD.MOV.U32 R36, RZ, RZ, 0x1 ;  /* 0x00000001ff247424 */ /* 0x000fe200078e00ff */
[----:B------:R-:W-:Y:S01]  /*0760*/  LOP3.LUT R12, R11, 0x800fffff, RZ, 0xc0, !PT ;  /* 0x800fffff0b0c7812 */ /* 0x000fe200078ec0ff */
[----:B------:R-:W-:Y:S01]  /*0770*/  IMAD.MOV.U32 R42, RZ, RZ, 0x1ca00000 ;  /* 0x1ca00000ff2a7424 */ /* 0x000fe200078e00ff */
[C---:B------:R-:W-:Y:S01]  /*0780*/  FSETP.GEU.AND P2, PT, |R9|.reuse, 1.469367938527859385e-39, PT ;  /* 0x001000000900780b */ /* 0x040fe20003f4e200 */
[----:B------:R-:W-:Y:S01]  /*0790*/  BSSY.RECONVERGENT B1, `(.L_x_6) ;  /* 0x0000052000017945 */ /* 0x000fe20003800200 */
[----:B------:R-:W-:Y:S01]  /*07a0*/  LOP3.LUT R13, R12, 0x3ff00000, RZ, 0xfc, !PT ;  /* 0x3ff000000c0d7812 */ /* 0x000fe200078efcff */
[----:B------:R-:W-:Y:S01]  /*07b0*/  IMAD.MOV.U32 R12, RZ, RZ, R10 ;  /* 0x000000ffff0c7224 */ /* 0x000fe200078e000a */
[----:B------:R-:W-:Y:S02]  /*07c0*/  LOP3.LUT R7, R9, 0x7ff00000, RZ, 0xc0, !PT ;  /* 0x7ff0000009077812 */ /* 0x000fe400078ec0ff */
[----:B------:R-:W-:-:S03]  /*07d0*/  LOP3.LUT R44, R11, 0x7ff00000, RZ, 0xc0, !PT ;  /* 0x7ff000000b2c7812 */ /* 0x000fc600078ec0ff */
[----:B------:R-:W-:Y:S01]  /*07e0*/  @!P0 DMUL R12, R10, 8.98846567431157953865e+307 ;  /* 0x7fe000000a0c8828 */ /* 0x000fe20000000000 */
[----:B------:R-:W-:Y:S01]  /*07f0*/  ISETP.GE.U32.AND P1, PT, R7, R44, PT ;  /* 0x0000002c0700720c */ /* 0x000fe20003f26070 */
[----:B------:R-:W-:Y:S02]  /*0800*/  IMAD.MOV.U32 R43, RZ, RZ, R7 ;  /* 0x000000ffff2b7224 */ /* 0x000fe400078e0007 */
[----:B------:R-:W-:Y:S02]  /*0810*/  @!P2 LOP3.LUT R38, R11, 0x7ff00000, RZ, 0xc0, !PT ;  /* 0x7ff000000b26a812 */ /* 0x000fe400078ec0ff */
[----:B------:R-:W0:Y:S02]  /*0820*/  MUFU.RCP64H R37, R13 ;  /* 0x0000000d00257308 */ /* 0x000e240000001800 */
[----:B------:R-:W-:Y:S02]  /*0830*/  @!P2 ISETP.GE.U32.AND P3, PT, R7, R38, PT ;  /* 0x000000260700a20c */ /* 0x000fe40003f66070 */
[----:B------:R-:W-:-:S02]  /*0840*/  @!P0 LOP3.LUT R44, R13, 0x7ff00000, RZ, 0xc0, !PT ;  /* 0x7ff000000d2c8812 */ /* 0x000fc400078ec0ff */
[----:B------:R-:W-:-:S04]  /*0850*/  @!P2 SEL R39, R42, 0x63400000, !P3 ;  /* 0x634000002a27a807 */ /* 0x000fc80005800000 */
[----:B------:R-:W-:-:S04]  /*0860*/  @!P2 LOP3.LUT R40, R39, 0x80000000, R9, 0xf8, !PT ;  /* 0x800000002728a812 */ /* 0x000fc800078ef809 */
[----:B------:R-:W-:Y:S01]  /*0870*/  @!P2 LOP3.LUT R41, R40, 0x100000, RZ, 0xfc, !PT ;  /* 0x001000002829a812 */ /* 0x000fe200078efcff */
[----:B------:R-:W-:Y:S01]  /*0880*/  @!P2 IMAD.MOV.U32 R40, RZ, RZ, RZ ;  /* 0x000000ffff28a224 */ /* 0x000fe200078e00ff */
[----:B0-----:R-:W-:-:S08]  /*0890*/  DFMA R34, R36, -R12, 1 ;  /* 0x3ff000002422742b */ /* 0x001fd0000000080c */
[----:B------:R-:W-:-:S08]  /*08a0*/  DFMA R34, R34, R34, R34 ;  /* 0x000000222222722b */ /* 0x000fd00000000022 */
[----:B------:R-:W-:Y:S01]  /*08b0*/  DFMA R36, R36, R34, R36 ;  /* 0x000000222424722b */ /* 0x000fe20000000024 */
[----:B------:R-:W-:Y:S01]  /*08c0*/  SEL R35, R42, 0x63400000, !P1 ;  /* 0x634000002a237807 */ /* 0x000fe20004800000 */
[----:B------:R-:W-:-:S03]  /*08d0*/  IMAD.MOV.U32 R34, RZ, RZ, R8 ;  /* 0x000000ffff227224 */ /* 0x000fc600078e0008 */
[----:B------:R-:W-:-:S03]  /*08e0*/  LOP3.LUT R35, R35, 0x800fffff, R9, 0xf8, !PT ;  /* 0x800fffff23237812 */ /* 0x000fc600078ef809 */
[----:B------:R-:W-:-:S03]  /*08f0*/  DFMA R38, R36, -R12, 1 ;  /* 0x3ff000002426742b */ /* 0x000fc6000000080c */
[----:B------:R-:W-:-:S05]  /*0900*/  @!P2 DFMA R34, R34, 2, -R40 ;  /* 0x400000002222a82b */ /* 0x000fca0000000828 */
[----:B------:R-:W-:-:S05]  /*0910*/  DFMA R38, R36, R38, R36 ;  /* 0x000000262426722b */ /* 0x000fca0000000024 */
[----:B------:R-:W-:-:S03]  /*0920*/  @!P2 LOP3.LUT R43, R35, 0x7ff00000, RZ, 0xc0, !PT ;  /* 0x7ff00000232ba812 */ /* 0x000fc600078ec0ff */
[----:B------:R-:W-:Y:S02]  /*0930*/  DMUL R36, R38, R34 ;  /* 0x0000002226247228 */ /* 0x000fe40000000000 */
[----:B------:R-:W-:-:S05]  /*0940*/  VIADD R45, R43, 0xffffffff ;  /* 0xffffffff2b2d7836 */ /* 0x000fca0000000000 */
[----:B------:R-:W-:Y:S01]  /*0950*/  ISETP.GT.U32.AND P0, PT, R45, 0x7feffffe, PT ;  /* 0x7feffffe2d00780c */ /* 0x000fe20003f04070 */
[----:B------:R-:W-:Y:S01]  /*0960*/  VIADD R45, R44, 0xffffffff ;  /* 0xffffffff2c2d7836 */ /* 0x000fe20000000000 */
[----:B------:R-:W-:-:S04]  /*0970*/  DFMA R40, R36, -R12, R34 ;  /* 0x8000000c2428722b */ /* 0x000fc80000000022 */
[----:B------:R-:W-:-:S04]  /*0980*/  ISETP.GT.U32.OR P0, PT, R45, 0x7feffffe, P0 ;  /* 0x7feffffe2d00780c */ /* 0x000fc80000704470 */
[----:B------:R-:W-:-:S09]  /*0990*/  DFMA R40, R38, R40, R36 ;  /* 0x000000282628722b */ /* 0x000fd20000000024 */
[----:B------:R-:W-:Y:S05]  /*09a0*/  @P0 BRA `(.L_x_7) ;  /* 0x00000000006c0947 */ /* 0x000fea0003800000 */
[----:B------:R-:W-:-:S04]  /*09b0*/  LOP3.LUT R36, R11, 0x7ff00000, RZ, 0xc0, !PT ;  /* 0x7ff000000b247812 */ /* 0x000fc800078ec0ff */
[CC--:B------:R-:W-:Y:S02]  /*09c0*/  VIADDMNMX R8, R7.reuse, -R36.reuse, 0xb9600000, !PT ;  /* 0xb960000007087446 */ /* 0x0c0fe40007800924 */
[----:B------:R-:W-:Y:S02]  /*09d0*/  ISETP.GE.U32.AND P0, PT, R7, R36, PT ;  /* 0x000000240700720c */ /* 0x000fe40003f06070 */
[----:B------:R-:W-:Y:S01]  /*09e0*/  VIMNMX R7, PT, PT, R8, 0x46a00000, PT ;  /* 0x46a0000008077848 */ /* 0x000fe20003fe0100 */
[----:B------:R-:W-:Y:S01]  /*09f0*/  IMAD.MOV.U32 R8, RZ, RZ, RZ ;  /* 0x000000ffff087224 */ /* 0x000fe200078e00ff */
[----:B------:R-:W-:-:S04]  /*0a00*/  SEL R42, R42, 0x63400000, !P0 ;  /* 0x634000002a2a7807 */ /* 0x000fc80004000000 */
[----:B------:R-:W-:-:S05]  /*0a10*/  IADD3 R7, PT, PT, -R42, R7, RZ ;  /* 0x000000072a077210 */ /* 0x000fca0007ffe1ff */
[----:B------:R-:W-:-:S06]  /*0a20*/  VIADD R9, R7, 0x7fe00000 ;  /* 0x7fe0000007097836 */ /* 0x000fcc0000000000 */
[----:B------:R-:W-:-:S10]  /*0a30*/  DMUL R36, R40, R8 ;  /* 0x0000000828247228 */ /* 0x000fd40000000000 */
[----:B------:R-:W-:-:S13]  /*0a40*/  FSETP.GTU.AND P0, PT, |R37|, 1.469367938527859385e-39, PT ;  /* 0x001000002500780b */ /* 0x000fda0003f0c200 */
[----:B------:R-:W-:Y:S05]  /*0a50*/  @P0 BRA `(.L_x_8) ;  /* 0x0000000000940947 */ /* 0x000fea0003800000 */
[----:B------:R-:W-:Y:S01]  /*0a60*/  DFMA R12, R40, -R12, R34 ;  /* 0x8000000c280c722b */ /* 0x000fe20000000022 */
[----:B------:R-:W-:-:S09]  /*0a70*/  IMAD.MOV.U32 R8, RZ, RZ, RZ ;  /* 0x000000ffff087224 */ /* 0x000fd200078e00ff */
[C---:B------:R-:W-:Y:S02]  /*0a80*/  FSETP.NEU.AND P0, PT, R13.reuse, RZ, PT ;  /* 0x000000ff0d00720b */ /* 0x040fe40003f0d000 */
[----:B------:R-:W-:-:S04]  /*0a90*/  LOP3.LUT R35, R13, 0x80000000, R11, 0x48, !PT ;  /* 0x800000000d237812 */ /* 0x000fc800078e480b */
[----:B------:R-:W-:-:S07]  /*0aa0*/  LOP3.LUT R9, R35, R9, RZ, 0xfc, !PT ;  /* 0x0000000923097212 */ /* 0x000fce00078efcff */
[----:B------:R-:W-:Y:S05]  /*0ab0*/  @!P0 BRA `(.L_x_8) ;  /* 0x00000000007c8947 */ /* 0x000fea0003800000 */
[----:B------:R-:W-:Y:S01]  /*0ac0*/  IMAD.MOV R11, RZ, RZ, -R7 ;  /* 0x000000ffff0b7224 */ /* 0x000fe200078e0a07 */
[----:B------:R-:W-:Y:S01]  /*0ad0*/  DMUL.RP R8, R40, R8 ;  /* 0x0000000828087228 */ /* 0x000fe20000008000 */
[----:B------:R-:W-:Y:S01]  /*0ae0*/  IMAD.MOV.U32 R10, RZ, RZ, RZ ;  /* 0x000000ffff0a7224 */ /* 0x000fe200078e00ff */
[----:B------:R-:W-:-:S05]  /*0af0*/  IADD3 R7, PT, PT, -R7, -0x43300000, RZ ;  /* 0xbcd0000007077810 */ /* 0x000fca0007ffe1ff */
[----:B------:R-:W-:-:S03]  /*0b00*/  DFMA R10, R36, -R10, R40 ;  /* 0x8000000a240a722b */ /* 0x000fc60000000028 */
[----:B------:R-:W-:-:S07]  /*0b10*/  LOP3.LUT R35, R9, R35, RZ, 0x3c, !PT ;  /* 0x0000002309237212 */ /* 0x000fce00078e3cff */
[----:B------:R-:W-:-:S04]  /*0b20*/  FSETP.NEU.AND P0, PT, |R11|, R7, PT ;  /* 0x000000070b00720b */ /* 0x000fc80003f0d200 */
[----:B------:R-:W-:Y:S02]  /*0b30*/  FSEL R36, R8, R36, !P0 ;  /* 0x0000002408247208 */ /* 0x000fe40004000000 */
[----:B------:R-:W-:Y:S01]  /*0b40*/  FSEL R37, R35, R37, !P0 ;  /* 0x0000002523257208 */ /* 0x000fe20004000000 */
[----:B------:R-:W-:Y:S06]  /*0b50*/  BRA `(.L_x_8) ;  /* 0x0000000000547947 */ /* 0x000fec0003800000 */
.L_x_7:
[----:B------:R-:W-:-:S14]  /*0b60*/  DSETP.NAN.AND P0, PT, R8, R8, PT ;  /* 0x000000080800722a */ /* 0x000fdc0003f08000 */
[----:B------:R-:W-:Y:S05]  /*0b70*/  @P0 BRA `(.L_x_9) ;  /* 0x0000000000440947 */ /* 0x000fea0003800000 */
[----:B------:R-:W-:-:S14]  /*0b80*/  DSETP.NAN.AND P0, PT, R10, R10, PT ;  /* 0x0000000a0a00722a */ /* 0x000fdc0003f08000 */
[----:B------:R-:W-:Y:S05]  /*0b90*/  @P0 BRA `(.L_x_10) ;  /* 0x0000000000300947 */ /* 0x000fea0003800000 */
[----:B------:R-:W-:Y:S01]  /*0ba0*/  ISETP.NE.AND P0, PT, R43, R44, PT ;  /* 0x0000002c2b00720c */ /* 0x000fe20003f05270 */
[----:B------:R-:W-:Y:S02]  /*0bb0*/  IMAD.MOV.U32 R36, RZ, RZ, 0x0 ;  /* 0x00000000ff247424 */ /* 0x000fe400078e00ff */
[----:B------:R-:W-:-:S10]  /*0bc0*/  IMAD.MOV.U32 R37, RZ, RZ, -0x80000 ;  /* 0xfff80000ff257424 */ /* 0x000fd400078e00ff */
[----:B------:R-:W-:Y:S05]  /*0bd0*/  @!P0 BRA `(.L_x_8) ;  /* 0x0000000000348947 */ /* 0x000fea0003800000 */
[----:B------:R-:W-:Y:S02]  /*0be0*/  ISETP.NE.AND P0, PT, R43, 0x7ff00000, PT ;  /* 0x7ff000002b00780c */ /* 0x000fe40003f05270 */
[----:B------:R-:W-:Y:S02]  /*0bf0*/  LOP3.LUT R37, R9, 0x80000000, R11, 0x48, !PT ;  /* 0x8000000009257812 */ /* 0x000fe400078e480b */
[----:B------:R-:W-:-:S13]  /*0c00*/  ISETP.EQ.OR P0, PT, R44, RZ, !P0 ;  /* 0x000000ff2c00720c */ /* 0x000fda0004702670 */
[----:B------:R-:W-:Y:S02]  /*0c10*/  @P0 LOP3.LUT R7, R37, 0x7ff00000, RZ, 0xfc, !PT ;  /* 0x7ff0000025070812 */ /* 0x000fe400078efcff */
[----:B------:R-:W-:Y:S01]  /*0c20*/  @!P0 MOV R36, RZ ;  /* 0x000000ff00248202 */ /* 0x000fe20000000f00 */
[----:B------:R-:W-:Y:S02]  /*0c30*/  @P0 IMAD.MOV.U32 R36, RZ, RZ, RZ ;  /* 0x000000ffff240224 */ /* 0x000fe400078e00ff */
[----:B------:R-:W-:Y:S01]  /*0c40*/  @P0 IMAD.MOV.U32 R37, RZ, RZ, R7 ;  /* 0x000000ffff250224 */ /* 0x000fe200078e0007 */
[----:B------:R-:W-:Y:S06]  /*0c50*/  BRA `(.L_x_8) ;  /* 0x0000000000147947 */ /* 0x000fec0003800000 */
.L_x_10:
[----:B------:R-:W-:Y:S01]  /*0c60*/  LOP3.LUT R37, R11, 0x80000, RZ, 0xfc, !PT ;  /* 0x000800000b257812 */ /* 0x000fe200078efcff */
[----:B------:R-:W-:Y:S01]  /*0c70*/  IMAD.MOV.U32 R36, RZ, RZ, R10 ;  /* 0x000000ffff247224 */ /* 0x000fe200078e000a */
[----:B------:R-:W-:Y:S06]  /*0c80*/  BRA `(.L_x_8) ;  /* 0x0000000000087947 */ /* 0x000fec0003800000 */
.L_x_9:
[----:B------:R-:W-:Y:S01]  /*0c90*/  LOP3.LUT R37, R9, 0x80000, RZ, 0xfc, !PT ;  /* 0x0008000009257812 */ /* 0x000fe200078efcff */
[----:B------:R-:W-:-:S07]  /*0ca0*/  IMAD.MOV.U32 R36, RZ, RZ, R8 ;  /* 0x000000ffff247224 */ /* 0x000fce00078e0008 */
.L_x_8:
[----:B------:R-:W-:Y:S05]  /*0cb0*/  BSYNC.RECONVERGENT B1 ;  /* 0x0000000000017941 */ /* 0x000fea0003800200 */
.L_x_6:
[----:B------:R-:W-:Y:S02]  /*0cc0*/  IMAD.MOV.U32 R8, RZ, RZ, R0 ;  /* 0x000000ffff087224 */ /* 0x000fe400078e0000 */
[----:B------:R-:W-:-:S04]  /*0cd0*/  IMAD.MOV.U32 R9, RZ, RZ, 0x0 ;  /* 0x00000000ff097424 */ /* 0x000fc800078e00ff */
[----:B------:R-:W-:Y:S05]  /*0ce0*/  RET.REL.NODEC R8 `(_Z11update_bodyd) ;  /* 0xfffffff008c47950 */ /* 0x000fea0003c3ffff */
.L_x_11:
[----:B------:R-:W-:-:S00]  /*0cf0*/  BRA `(.L_x_11) ;  /* 0xfffffffc00fc7947 */ /* 0x000fc0000383ffff */
[----:B------:R-:W-:-:S00]  /*0d00*/  NOP ;  /* 0x0000000000007918 */ /* 0x000fc00000000000 */
[----:B------:R-:W-:-:S00]  /*0d10*/  NOP ;  /* 0x0000000000007918 */ /* 0x000fc00000000000 */
[----:B------:R-:W-:-:S00]  /*0d20*/  NOP ;  /* 0x0000000000007918 */ /* 0x000fc00000000000 */
[----:B------:R-:W-:-:S00]  /*0d30*/  NOP ;  /* 0x0000000000007918 */ /* 0x000fc00000000000 */
[----:B------:R-:W-:-:S00]  /*0d40*/  NOP ;  /* 0x0000000000007918 */ /* 0x000fc00000000000 */
[----:B------:R-:W-:-:S00]  /*0d50*/  NOP ;  /* 0x0000000000007918 */ /* 0x000fc00000000000 */
[----:B------:R-:W-:-:S00]  /*0d60*/  NOP ;  /* 0x0000000000007918 */ /* 0x000fc00000000000 */
[----:B------:R-:W-:-:S00]  /*0d70*/  NOP ;  /* 0x0000000000007918 */ /* 0x000fc00000000000 */
.L_x_61:


//--------------------- .text._Z9net_forcei       --------------------------
	.section	.text._Z9net_forcei,"ax",@progbits
	.align	128
        .global         _Z9net_forcei
        .type           _Z9net_forcei,@function
        .size           _Z9net_forcei,(.L_x_66 - _Z9net_forcei)
        .other          _Z9net_forcei,@"STO_CUDA_ENTRY STV_DEFAULT"
_Z9net_forcei:
.text._Z9net_forcei:
[----:B------:R-:W0:Y:S01]  /*0000*/  LDC R1, c[0x0][0x37c] ;  /* 0x0000df00ff017b82 */ /* 0x000e220000000800 */
[----:B------:R-:W1:Y:S01]  /*0010*/  LDCU UR6, c[0x0][0x380] ;  /* 0x00007000ff0677ac */ /* 0x000e620008000800 */
[----:B------:R-:W2:Y:S01]  /*0020*/  S2R R16, SR_TID.X ;  /* 0x0000000000107919 */ /* 0x000ea20000002100 */
[----:B0-----:R-:W-:Y:S01]  /*0030*/  VIADD R1, R1, 0xffffffe8 ;  /* 0xffffffe801017836 */ /* 0x001fe20000000000 */
[----:B------:R-:W-:Y:S01]  /*0040*/  CS2R R24, SRZ ;  /* 0x0000000000187805 */ /* 0x000fe2000001ff00 */
[----:B------:R-:W0:Y:S01]  /*0050*/  LDCU UR4, c[0x0][0x2f8] ;  /* 0x00005f00ff0477ac */ /* 0x000e220008000800 */
[----:B------:R-:W-:Y:S02]  /*0060*/  CS2R R22, SRZ ;  /* 0x0000000000167805 */ /* 0x000fe4000001ff00 */
[----:B------:R-:W-:Y:S01]  /*0070*/  CS2R R18, SRZ ;  /* 0x0000000000127805 */ /* 0x000fe2000001ff00 */
[----:B------:R-:W3:Y:S01]  /*0080*/  LDCU UR5, c[0x0][0x2fc] ;  /* 0x00005f80ff0577ac */ /* 0x000ee20008000800 */
[----:B------:R-:W4:Y:S01]  /*0090*/  LDCU.64 UR36, c[0x0][0x358] ;  /* 0x00006b00ff2477ac */ /* 0x000f220008000a00 */
[----:B-1----:R-:W-:Y:S01]  /*00a0*/  UISETP.GE.AND UP0, UPT, UR6, 0x1, UPT ;  /* 0x000000010600788c */ /* 0x002fe2000bf06270 */
[----:B0-----:R-:W-:-:S05]  /*00b0*/  IADD3 R26, P0, PT, R1, UR4, RZ ;  /* 0x00000004011a7c10 */ /* 0x001fca000ff1e0ff */
[----:B---3--:R-:W-:-:S03]  /*00c0*/  IMAD.X R2, RZ, RZ, UR5, P0 ;  /* 0x00000005ff027e24 */ /* 0x008fc600080e06ff */
[----:B--2-4-:R-:W-:Y:S05]  /*00d0*/  BRA.U !UP0, `(.L_x_12) ;  /* 0x0000000d08947547 */ /* 0x014fea000b800000 */
[----:B------:R-:W0:Y:S02]  /*00e0*/  LDC.64 R8, c[0x4][0x8] ;  /* 0x01000200ff087b82 */ /* 0x000e240000000a00 */
[----:B0-----:R-:W5:Y:S01]  /*00f0*/  LDG.E.64 R8, desc[UR36][R8.64] ;  /* 0x0000002408087981 */ /* 0x001f62000c1e1b00 */
[----:B------:R-:W-:Y:S01]  /*0100*/  IMAD R0, R16, UR6, RZ ;  /* 0x0000000610007c24 */ /* 0x000fe2000f8e02ff */
[----:B------:R-:W-:Y:S01]  /*0110*/  BSSY.RECONVERGENT B0, `(.L_x_13) ;  /* 0x0000076000007945 */ /* 0x000fe20003800200 */
[----:B------:R-:W-:Y:S02]  /*0120*/  CS2R R18, SRZ ;  /* 0x0000000000127805 */ /* 0x000fe4000001ff00 */
[----:B------:R-:W-:Y:S01]  /*0130*/  CS2R R22, SRZ ;  /* 0x0000000000167805 */ /* 0x000fe2000001ff00 */
[----:B------:R-:W-:Y:S01]  /*0140*/  VIADD R3, R0, 0x1 ;  /* 0x0000000100037836 */ /* 0x000fe20000000000 */
[----:B------:R-:W-:-:S04]  /*0150*/  CS2R R24, SRZ ;  /* 0x0000000000187805 */ /* 0x000fc8000001ff00 */
[----:B------:R-:W-:-:S05]  /*0160*/  VIADDMNMX R3, R0, UR6, R3, !PT ;  /* 0x0000000600037c46 */ /* 0x000fca000f800103 */
[----:B------:R-:W-:Y:S02]  /*0170*/  IMAD.IADD R4, R3, 0x1, -R0 ;  /* 0x0000000103047824 */ /* 0x000fe400078e0a00 */
[----:B------:R-:W-:-:S03]  /*0180*/  IMAD.IADD R3, R0, 0x1, -R3 ;  /* 0x0000000100037824 */ /* 0x000fc600078e0a03 */
[----:B------:R-:W-:Y:S02]  /*0190*/  LOP3.LUT R5, R4, 0xf, RZ, 0xc0, !PT ;  /* 0x0000000f04057812 */ /* 0x000fe400078ec0ff */
[----:B------:R-:W-:Y:S02]  /*01a0*/  ISETP.GT.U32.AND P1, PT, R3, -0x10, PT ;  /* 0xfffffff00300780c */ /* 0x000fe40003f24070 */
[----:B------:R-:W-:-:S11]  /*01b0*/  ISETP.NE.AND P0, PT, R5, RZ, PT ;  /* 0x000000ff0500720c */ /* 0x000fd60003f05270 */
[----:B------:R-:W-:Y:S05]  /*01c0*/  @P1 BRA `(.L_x_14) ;  /* 0x0000000400a81947 */ /* 0x000fea0003800000 */
[----:B------:R-:W-:Y:S02]  /*01d0*/  LOP3.LUT R3, R4, 0xfffffff0, RZ, 0xc0, !PT ;  /* 0xfffffff004037812 */ /* 0x000fe400078ec0ff */
[----:B------:R-:W-:Y:S02]  /*01e0*/  CS2R R18, SRZ ;  /* 0x0000000000127805 */ /* 0x000fe4000001ff00 */
[----:B-----5:R-:W-:Y:S01]  /*01f0*/  IADD3 R12, P1, PT, R8, 0xc0, RZ ;  /* 0x000000c0080c7810 */ /* 0x020fe20007f3e0ff */
[----:B------:R-:W-:-:S03]  /*0200*/  IMAD.MOV R3, RZ, RZ, -R3 ;  /* 0x000000ffff037224 */ /* 0x000fc600078e0a03 */
[----:B------:R-:W-:-:S09]  /*0210*/  IADD3.X R13, PT, PT, RZ, R9, RZ, P1, !PT ;  /* 0x00000009ff0d7210 */ /* 0x000fd20000ffe4ff */
.L_x_15:
[----:B------:R-:W-:-:S05]  /*0220*/  IMAD.WIDE R6, R0, 0x18, R12 ;  /* 0x0000001800067825 */ /* 0x000fca00078e020c */
[----:B------:R-:W2:Y:S04]  /*0230*/  LD.E.64 R28, desc[UR36][R6.64+-0xc0] ;  /* 0xffff4024061c7980 */ /* 0x000ea8000c101b00 */
[----:B------:R-:W3:Y:S04]  /*0240*/  LD.E.64 R20, desc[UR36][R6.64+-0xb0] ;  /* 0xffff502406147980 */ /* 0x000ee8000c101b00 */
[----:B------:R-:W4:Y:S04]  /*0250*/  LD.E.64 R14, desc[UR36][R6.64+-0xb8] ;  /* 0xffff4824060e7980 */ /* 0x000f28000c101b00 */
[----:B------:R-:W5:Y:S01]  /*0260*/  LD.E.64 R10, desc[UR36][R6.64+-0xa8] ;  /* 0xffff5824060a7980 */ /* 0x000f62000c101b00 */
[----:B--2---:R-:W-:-:S02]  /*0270*/  DADD R24, R28, R24 ;  /* 0x000000001c187229 */ /* 0x004fc40000000018 */
[----:B---3--:R-:W-:Y:S01]  /*0280*/  DADD R20, R20, R18 ;  /* 0x0000000014147229 */ /* 0x008fe20000000012 */
[----:B------:R-:W2:Y:S01]  /*0290*/  LD.E.64 R18, desc[UR36][R6.64+-0xa0] ;  /* 0xffff602406127980 */ /* 0x000ea2000c101b00 */
[----:B----4-:R-:W-:-:S03]  /*02a0*/  DADD R22, R14, R22 ;  /* 0x000000000e167229 */ /* 0x010fc60000000016 */
[----:B------:R-:W3:Y:S01]  /*02b0*/  LD.E.64 R14, desc[UR36][R6.64+-0x98] ;  /* 0xffff6824060e7980 */ /* 0x000ee2000c101b00 */
[----:B-----5:R-:W-:-:S03]  /*02c0*/  DADD R28, R24, R10 ;  /* 0x00000000181c7229 */ /* 0x020fc6000000000a */
[----:B------:R-:W4:Y:S04]  /*02d0*/  LD.E.64 R24, desc[UR36][R6.64+-0x90] ;  /* 0xffff702406187980 */ /* 0x000f28000c101b00 */
[----:B------:R-:W5:Y:S01]  /*02e0*/  LD.E.64 R10, desc[UR36][R6.64+-0x88] ;  /* 0xffff7824060a7980 */ /* 0x000f62000c101b00 */
[----:B--2---:R-:W-:-:S03]  /*02f0*/  DADD R18, R22, R18 ;  /* 0x0000000016127229 */ /* 0x004fc60000000012 */
[----:B------:R-:W2:Y:S01]  /*0300*/  LD.E.64 R22, desc[UR36][R6.64+-0x78] ;  /* 0xffff882406167980 */ /* 0x000ea2000c101b00 */
[----:B---3--:R-:W-:-:S03]  /*0310*/  DADD R20, R20, R14 ;  /* 0x0000000014147229 */ /* 0x008fc6000000000e */
[----:B------:R-:W3:Y:S01]  /*0320*/  LD.E.64 R14, desc[UR36][R6.64+-0x80] ;  /* 0xffff8024060e7980 */ /* 0x000ee2000c101b00 */
[----:B----4-:R-:W-:Y:S02]  /*0330*/  DADD R24, R28, R24 ;  /* 0x000000001c187229 */ /* 0x010fe40000000018 */
[----:B-----5:R-:W-:Y:S01]  /*0340*/  DADD R28, R18, R10 ;  /* 0x00000000121c7229 */ /* 0x020fe2000000000a */
[----:B------:R-:W4:Y:S04]  /*0350*/  LD.E.64 R18, desc[UR36][R6.64+-0x70] ;  /* 0xffff902406127980 */ /* 0x000f28000c101b00 */
[----:B------:R-:W5:Y:S01]  /*0360*/  LD.E.64 R10, desc[UR36][R6.64+-0x68] ;  /* 0xffff9824060a7980 */ /* 0x000f62000c101b00 */
[----:B---3--:R-:W-:-:S03]  /*0370*/  DADD R14, R20, R14 ;  /* 0x00000000140e7229 */ /* 0x008fc6000000000e */
[----:B------:R-:W3:Y:S01]  /*0380*/  LD.E.64 R20, desc[UR36][R6.64+-0x60] ;  /* 0xffffa02406147980 */ /* 0x000ee2000c101b00 */
[----:B--2---:R-:W-:-:S03]  /*0390*/  DADD R22, R24, R22 ;  /* 0x0000000018167229 */ /* 0x004fc60000000016 */
[----:B------:R-:W2:Y:S01]  /*03a0*/  LD.E.64 R24, desc[UR36][R6.64+-0x58] ;  /* 0xffffa82406187980 */ /* 0x000ea2000c101b00 */
[----:B----4-:R-:W-:Y:S02]  /*03b0*/  DADD R18, R28, R18 ;  /* 0x000000001c127229 */ /* 0x010fe40000000012 */
[----:B-----5:R-:W-:Y:S01]  /*03c0*/  DADD R28, R14, R10 ;  /* 0x000000000e1c7229 */ /* 0x020fe2000000000a */
[----:B------:R-:W4:Y:S04]  /*03d0*/  LD.E.64 R14, desc[UR36][R6.64+-0x50] ;  /* 0xffffb024060e7980 */ /* 0x000f28000c101b00 */
[----:B------:R-:W5:Y:S01]  /*03e0*/  LD.E.64 R10, desc[UR36][R6.64+-0x48] ;  /* 0xffffb824060a7980 */ /* 0x000f62000c101b00 */
[----:B---3--:R-:W-:-:S03]  /*03f0*/  DADD R20, R22, R20 ;  /* 0x0000000016147229 */ /* 0x008fc60000000014 */
[----:B------:R-:W3:Y:S01]  /*0400*/  LD.E.64 R22, desc[UR36][R6.64+-0x38] ;  /* 0xffffc82406167980 */ /* 0x000ee2000c101b00 */
[----:B--2---:R-:W-:Y:S02]  /*0410*/  DADD R18, R18, R24 ;  /* 0x0000000012127229 */ /* 0x004fe40000000018 */
[----:B----4-:R-:W-:Y:S01]  /*0420*/  DADD R28, R28, R14 ;  /* 0x000000001c1c7229 */ /* 0x010fe2000000000e */
[----:B------:R-:W2:Y:S01]  /*0430*/  LD.E.64 R14, desc[UR36][R6.64+-0x40] ;  /* 0xffffc024060e7980 */ /* 0x000ea2000c101b00 */
[----:B-----5:R-:W-:-:S03]  /*0440*/  DADD R24, R20, R10 ;  /* 0x0000000014187229 */ /* 0x020fc6000000000a */
[----:B------:R-:W4:Y:S04]  /*0450*/  LD.E.64 R20, desc[UR36][R6.64+-0x30] ;  /* 0xffffd02406147980 */ /* 0x000f28000c101b00 */
[----:B------:R-:W5:Y:S01]  /*0460*/  LD.E.64 R10, desc[UR36][R6.64+-0x28] ;  /* 0xffffd824060a7980 */ /* 0x000f62000c101b00 */
[----:B---3--:R-:W-:Y:S02]  /*0470*/  DADD R22, R28, R22 ;  /* 0x000000001c167229 */ /* 0x008fe40000000016 */
[----:B--2---:R-:W-:Y:S01]  /*0480*/  DADD R14, R18, R14 ;  /* 0x00000000120e7229 */ /* 0x004fe2000000000e */
[----:B------:R-:W2:Y:S01]  /*0490*/  LD.E.64 R18, desc[UR36][R6.64+-0x18] ;  /* 0xffffe82406127980 */ /* 0x000ea2000c101b00 */
[----:B----4-:R-:W-:-:S03]  /*04a0*/  DADD R24, R24, R20 ;  /* 0x0000000018187229 */ /* 0x010fc60000000014 */
[----:B------:R-:W3:Y:S03]  /*04b0*/  LD.E.64 R20, desc[UR36][R6.64+-0x20] ;  /* 0xffffe02406147980 */ /* 0x000ee6000c101b00 */
[----:B-----5:R-:W-:Y:S02]  /*04c0*/  DADD R28, R14, R10 ;  /* 0x000000000e1c7229 */ /* 0x020fe4000000000a */
[----:B------:R-:W4:Y:S04]  /*04d0*/  LD.E.64 R14, desc[UR36][R6.64+-0x10] ;  /* 0xfffff024060e7980 */ /* 0x000f28000c101b00 */
[----:B------:R-:W5:Y:S01]  /*04e0*/  LD.E.64 R10, desc[UR36][R6.64+-0x8] ;  /* 0xfffff824060a7980 */ /* 0x000f62000c101b00 */
[----:B--2---:R-:W-:-:S03]  /*04f0*/  DADD R24, R24, R18 ;  /* 0x0000000018187229 */ /* 0x004fc60000000012 */
[----:B------:R-:W2:Y:S01]  /*0500*/  LD.E.64 R18, desc[UR36][R6.64] ;  /* 0x0000002406127980 */ /* 0x000ea2000c101b00 */
[----:B---3--:R-:W-:Y:S02]  /*0510*/  DADD R20, R22, R20 ;  /* 0x0000000016147229 */ /* 0x008fe40000000014 */
[----:B----4-:R-:W-:Y:S01]  /*0520*/  DADD R28, R28, R14 ;  /* 0x000000001c1c7229 */ /* 0x010fe2000000000e */
[----:B------:R-:W3:Y:S05]  /*0530*/  LD.E.64 R14, desc[UR36][R6.64+0x8] ;  /* 0x00000824060e7980 */ /* 0x000eea000c101b00 */
[----:B-----5:R-:W-:Y:S01]  /*0540*/  DADD R22, R20, R10 ;  /* 0x0000000014167229 */ /* 0x020fe2000000000a */
[----:B------:R-:W4:Y:S04]  /*0550*/  LD.E.64 R10, desc[UR36][R6.64+0x18] ;  /* 0x00001824060a7980 */ /* 0x000f28000c101b00 */
[----:B------:R-:W5:Y:S01]  /*0560*/  LD.E.64 R20, desc[UR36][R6.64+0x10] ;  /* 0x0000102406147980 */ /* 0x000f62000c101b00 */
[----:B--2---:R-:W-:-:S02]  /*0570*/  DADD R18, R24, R18 ;  /* 0x0000000018127229 */ /* 0x004fc40000000012 */
[----:B---3--:R-:W-:Y:S01]  /*0580*/  DADD R28, R28, R14 ;  /* 0x000000001c1c7229 */ /* 0x008fe2000000000e */
[----:B------:R-:W2:Y:S05]  /*0590*/  LD.E.64 R14, desc[UR36][R6.64+0x20] ;  /* 0x00002024060e7980 */ /* 0x000eaa000c101b00 */
[----:B----4-:R-:W-:Y:S02]  /*05a0*/  DADD R24, R18, R10 ;  /* 0x0000000012187229 */ /* 0x010fe4000000000a */
[----:B------:R-:W3:Y:S01]  /*05b0*/  LD.E.64 R18, desc[UR36][R6.64+0x30] ;  /* 0x0000302406127980 */ /* 0x000ee2000c101b00 */
[----:B-----5:R-:W-:-:S03]  /*05c0*/  DADD R20, R22, R20 ;  /* 0x0000000016147229 */ /* 0x020fc60000000014 */
[----:B------:R-:W4:Y:S04]  /*05d0*/  LD.E.64 R10, desc[UR36][R6.64+0x38] ;  /* 0x00003824060a7980 */ /* 0x000f28000c101b00 */
[----:B------:R-:W5:Y:S01]  /*05e0*/  LD.E.64 R22, desc[UR36][R6.64+0x28] ;  /* 0x0000282406167980 */ /* 0x000f62000c101b00 */
[----:B--2---:R-:W-:Y:S02]  /*05f0*/  DADD R14, R28, R14 ;  /* 0x000000001c0e7229 */ /* 0x004fe4000000000e */
[----:B---3--:R-:W-:Y:S01]  /*0600*/  DADD R24, R24, R18 ;  /* 0x0000000018187229 */ /* 0x008fe20000000012 */
[----:B------:R-:W2:Y:S05]  /*0610*/  LD.E.64 R18, desc[UR36][R6.64+0x40] ;  /* 0x0000402406127980 */ /* 0x000eaa000c101b00 */
[----:B----4-:R-:W-:-:S02]  /*0620*/  DADD R28, R14, R10 ;  /* 0x000000000e1c7229 */ /* 0x010fc4000000000a */
        /* <DEDUP_REMOVED lines=12> */
[----:B--2---:R-:W-:Y:S02]  /*06f0*/  DADD R20, R22, R20 ;  /* 0x0000000016147229 */ /* 0x004fe40000000014 */
[----:B---3--:R-:W-:Y:S01]  /*0700*/  DADD R28, R28, R14 ;  /* 0x000000001c1c7229 */ /* 0x008fe2000000000e */
[----:B------:R-:W2:Y:S01]  /*0710*/  LD.E.64 R14, desc[UR36][R6.64+0x80] ;  /* 0x00008024060e7980 */ /* 0x000ea2000c101b00 */
[----:B----4-:R-:W-:-:S03]  /*0720*/  DADD R24, R24, R18 ;  /* 0x0000000018187229 */ /* 0x010fc60000000012 */
[----:B------:R-:W3:Y:S01]  /*0730*/  LD.E.64 R18, desc[UR36][R6.64+0x88] ;  /* 0x0000882406127980 */ /* 0x000ee2000c101b00 */
[----:B-----5:R-:W-:-:S03]  /*0740*/  DADD R22, R20, R10 ;  /* 0x0000000014167229 */ /* 0x020fc6000000000a */
        /* <DEDUP_REMOVED lines=10> */
[----:B------:R-:W-:-:S05]  /*07f0*/  VIADD R3, R3, 0x10 ;  /* 0x0000001003037836 */ /* 0x000fca0000000000 */
[----:B------:R-:W-:Y:S01]  /*0800*/  ISETP.NE.AND P1, PT, R3, RZ, PT ;  /* 0x000000ff0300720c */ /* 0x000fe20003f25270 */
[----:B------:R-:W-:Y:S01]  /*0810*/  VIADD R0, R0, 0x10 ;  /* 0x0000001000007836 */ /* 0x000fe20000000000 */
[----:B--2---:R-:W-:Y:S02]  /*0820*/  DADD R18, R24, R18 ;  /* 0x0000000018127229 */ /* 0x004fe40000000012 */
[----:B---3--:R-:W-:Y:S02]  /*0830*/  DADD R22, R10, R22 ;  /* 0x000000000a167229 */ /* 0x008fe40000000016 */
[----:B----4-:R-:W-:-:S04]  /*0840*/  DADD R24, R20, R14 ;  /* 0x0000000014187229 */ /* 0x010fc8000000000e */
[----:B-----5:R-:W-:-:S03]  /*0850*/  DADD R18, R18, R6 ;  /* 0x0000000012127229 */ /* 0x020fc60000000006 */
[----:B------:R-:W-:Y:S08]  /*0860*/  @P1 BRA `(.L_x_15) ;  /* 0xfffffff8006c1947 */ /* 0x000ff0000383ffff */
.L_x_14:
[----:B------:R-:W-:Y:S05]  /*0870*/  BSYNC.RECONVERGENT B0 ;  /* 0x0000000000007941 */ /* 0x000fea0003800200 */
.L_x_13:
[----:B------:R-:W-:Y:S04]  /*0880*/  BSSY.RECONVERGENT B0, `(.L_x_12) ;  /* 0x000006a000007945 */ /* 0x000fe80003800200 */
[----:B------:R-:W-:Y:S05]  /*0890*/  @!P0 BRA `(.L_x_16) ;  /* 0x0000000400a08947 */ /* 0x000fea0003800000 */
[----:B------:R-:W-:Y:S01]  /*08a0*/  ISETP.GE.U32.AND P0, PT, R5, 0x8, PT ;  /* 0x000000080500780c */ /* 0x000fe20003f06070 */
[----:B------:R-:W-:Y:S01]  /*08b0*/  BSSY.RECONVERGENT B1, `(.L_x_17) ;  /* 0x0000036000017945 */ /* 0x000fe20003800200 */
[----:B------:R-:W-:-:S04]  /*08c0*/  LOP3.LUT R3, R4, 0x7, RZ, 0xc0, !PT ;  /* 0x0000000704037812 */ /* 0x000fc800078ec0ff */
[----:B------:R-:W-:-:S07]  /*08d0*/  ISETP.NE.AND P1, PT, R3, RZ, PT ;  /* 0x000000ff0300720c */ /* 0x000fce0003f25270 */
[----:B------:R-:W-:Y:S06]  /*08e0*/  @!P0 BRA `(.L_x_18) ;  /* 0x0000000000c88947 */ /* 0x000fec0003800000 */
[----:B-----5:R-:W-:-:S05]  /*08f0*/  IMAD.WIDE R6, R0, 0x18, R8 ;  /* 0x0000001800067825 */ /* 0x020fca00078e0208 */
[----:B------:R-:W2:Y:S04]  /*0900*/  LD.E.64 R10, desc[UR36][R6.64] ;  /* 0x00000024060a7980 */ /* 0x000ea8000c101b00 */
[----:B------:R-:W3:Y:S04]  /*0910*/  LD.E.64 R20, desc[UR36][R6.64+0x8] ;  /* 0x0000082406147980 */ /* 0x000ee8000c101b00 */
[----:B------:R-:W4:Y:S04]  /*0920*/  LD.E.64 R28, desc[UR36][R6.64+0x10] ;  /* 0x00001024061c7980 */ /* 0x000f28000c101b00 */
[----:B------:R-:W4:Y:S04]  /*0930*/  LD.E.64 R14, desc[UR36][R6.64+0x20] ;  /* 0x00002024060e7980 */ /* 0x000f28000c101b00 */
[----:B------:R-:W4:Y:S01]  /*0940*/  LD.E.64 R12, desc[UR36][R6.64+0x28] ;  /* 0x00002824060c7980 */ /* 0x000f22000c101b00 */
[----:B--2---:R-:W-:-:S03]  /*0950*/  DADD R24, R24, R10 ;  /* 0x0000000018187229 */ /* 0x004fc6000000000a */
[----:B------:R-:W2:Y:S01]  /*0960*/  LD.E.64 R10, desc[UR36][R6.64+0x18] ;  /* 0x00001824060a7980 */ /* 0x000ea2000c101b00 */
[----:B---3--:R-:W-:-:S03]  /*0970*/  DADD R22, R22, R20 ;  /* 0x0000000016167229 */ /* 0x008fc60000000014 */
[----:B------:R-:W3:Y:S01]  /*0980*/  LD.E.64 R20, desc[UR36][R6.64+0x30] ;  /* 0x0000302406147980 */ /* 0x000ee2000c101b00 */
[----:B----4-:R-:W-:-:S03]  /*0990*/  DADD R28, R18, R28 ;  /* 0x00000000121c7229 */ /* 0x010fc6000000001c */
[----:B------:R-:W4:Y:S01]  /*09a0*/  LD.E.64 R18, desc[UR36][R6.64+0x38] ;  /* 0x0000382406127980 */ /* 0x000f22000c101b00 */
[----:B------:R-:W-:-:S03]  /*09b0*/  DADD R14, R22, R14 ;  /* 0x00000000160e7229 */ /* 0x000fc6000000000e */
[----:B------:R-:W4:Y:S01]  /*09c0*/  LD.E.64 R22, desc[UR36][R6.64+0x50] ;  /* 0x0000502406167980 */ /* 0x000f22000c101b00 */
[----:B------:R-:W-:-:S03]  /*09d0*/  DADD R28, R28, R12 ;  /* 0x000000001c1c7229 */ /* 0x000fc6000000000c */
[----:B------:R-:W4:Y:S01]  /*09e0*/  LD.E.64 R12, desc[UR36][R6.64+0x48] ;  /* 0x00004824060c7980 */ /* 0x000f22000c101b00 */
[----:B--2---:R-:W-:-:S03]  /*09f0*/  DADD R10, R24, R10 ;  /* 0x00000000180a7229 */ /* 0x004fc6000000000a */
[----:B------:R-:W2:Y:S05]  /*0a00*/  LD.E.64 R24, desc[UR36][R6.64+0x40] ;  /* 0x0000402406187980 */ /* 0x000eaa000c101b00 */
[----:B---3--:R-:W-:Y:S02]  /*0a10*/  DADD R10, R10, R20 ;  /* 0x000000000a0a7229 */ /* 0x008fe40000000014 */
[----:B----4-:R-:W-:Y:S01]  /*0a20*/  DADD R20, R14, R18 ;  /* 0x000000000e147229 */ /* 0x010fe20000000012 */
[----:B------:R-:W3:Y:S04]  /*0a30*/  LD.E.64 R18, desc[UR36][R6.64+0x58] ;  /* 0x0000582406127980 */ /* 0x000ee8000c101b00 */
[----:B------:R-:W4:Y:S01]  /*0a40*/  LD.E.64 R14, desc[UR36][R6.64+0x60] ;  /* 0x00006024060e7980 */ /* 0x000f22000c101b00 */
[----:B------:R-:W-:-:S03]  /*0a50*/  DADD R10, R10, R12 ;  /* 0x000000000a0a7229 */ /* 0x000fc6000000000c */
[----:B------:R-:W4:Y:S01]  /*0a60*/  LD.E.64 R12, desc[UR36][R6.64+0x70] ;  /* 0x00007024060c7980 */ /* 0x000f22000c101b00 */
[----:B--2---:R-:W-:Y:S02]  /*0a70*/  DADD R24, R28, R24 ;  /* 0x000000001c187229 */ /* 0x004fe40000000018 */
[----:B------:R-:W-:Y:S01]  /*0a80*/  DADD R28, R20, R22 ;  /* 0x00000000141c7229 */ /* 0x000fe20000000016 */
[----:B------:R-:W2:Y:S04]  /*0a90*/  LD.E.64 R22, desc[UR36][R6.64+0x68] ;  /* 0x0000682406167980 */ /* 0x000ea8000c101b00 */
[----:B------:R-:W2:Y:S01]  /*0aa0*/  LD.E.64 R20, desc[UR36][R6.64+0x78] ;  /* 0x0000782406147980 */ /* 0x000ea2000c101b00 */
        /* <DEDUP_REMOVED lines=10> */
[----:B---3--:R-:W-:-:S03]  /*0b50*/  DADD R14, R22, R14 ;  /* 0x00000000160e7229 */ /* 0x008fc6000000000e */
[----:B------:R-:W3:Y:S01]  /*0b60*/  LD.E.64 R22, desc[UR36][R6.64+0xb0] ;  /* 0x0000b02406167980 */ /* 0x000ee2000c101b00 */
[----:B----4-:R-:W-:-:S03]  /*0b70*/  DADD R12, R12, R10 ;  /* 0x000000000c0c7229 */ /* 0x010fc6000000000a */
[----:B------:R-:W4:Y:S04]  /*0b80*/  LD.E.64 R10, desc[UR36][R6.64+0xa8] ;  /* 0x0000a824060a7980 */ /* 0x000f28000c101b00 */
[----:B------:R-:W4:Y:S01]  /*0b90*/  LD.E.64 R6, desc[UR36][R6.64+0xb8] ;  /* 0x0000b82406067980 */ /* 0x000f22000c101b00 */
[----:B------:R-:W-:Y:S01]  /*0ba0*/  DADD R14, R14, R18 ;  /* 0x000000000e0e7229 */ /* 0x000fe20000000012 */
[----:B------:R-:W-:Y:S01]  /*0bb0*/  VIADD R0, R0, 0x8 ;  /* 0x0000000800007836 */ /* 0x000fe20000000000 */
[----:B--2---:R-:W-:Y:S02]  /*0bc0*/  DADD R24, R28, R24 ;  /* 0x000000001c187229 */ /* 0x004fe40000000018 */
[----:B------:R-:W-:-:S04]  /*0bd0*/  DADD R12, R12, R20 ;  /* 0x000000000c0c7229 */ /* 0x000fc80000000014 */
[----:B---3--:R-:W-:Y:S02]  /*0be0*/  DADD R22, R14, R22 ;  /* 0x000000000e167229 */ /* 0x008fe40000000016 */
[----:B----4-:R-:W-:Y:S02]  /*0bf0*/  DADD R24, R24, R10 ;  /* 0x0000000018187229 */ /* 0x010fe4000000000a */
[----:B------:R-:W-:-:S11]  /*0c00*/  DADD R18, R12, R6 ;  /* 0x000000000c127229 */ /* 0x000fd60000000006 */
.L_x_18:
[----:B------:R-:W-:Y:S05]  /*0c10*/  BSYNC.RECONVERGENT B1 ;  /* 0x0000000000017941 */ /* 0x000fea0003800200 */
.L_x_17:
        /* <DEDUP_REMOVED lines=19> */
[----:B------:R-:W3:Y:S01]  /*0d50*/  LD.E.64 R12, desc[UR36][R6.64+0x40] ;  /* 0x00004024060c7980 */ /* 0x000ee2000c101b00 */
[----:B------:R-:W-:-:S03]  /*0d60*/  DADD R20, R22, R20 ;  /* 0x0000000016147229 */ /* 0x000fc60000000014 */
[----:B------:R-:W3:Y:S01]  /*0d70*/  LD.E.64 R22, desc[UR36][R6.64+0x50] ;  /* 0x0000502406167980 */ /* 0x000ee2000c101b00 */
[----:B--2---:R-:W-:-:S03]  /*0d80*/  DADD R18, R18, R24 ;  /* 0x0000000012127229 */ /* 0x004fc60000000018 */
[----:B------:R-:W2:Y:S04]  /*0d90*/  LD.E.64 R24, desc[UR36][R6.64+0x48] ;  /* 0x0000482406187980 */ /* 0x000ea8000c101b00 */
[----:B------:R-:W2:Y:S01]  /*0da0*/  LD.E.64 R6, desc[UR36][R6.64+0x58] ;  /* 0x0000582406067980 */ /* 0x000ea2000c101b00 */
[----:B----4-:R-:W-:Y:S02]  /*0db0*/  DADD R10, R28, R10 ;  /* 0x000000001c0a7229 */ /* 0x010fe4000000000a */
[----:B---3--:R-:W-:Y:S02]  /*0dc0*/  DADD R14, R20, R14 ;  /* 0x00000000140e7229 */ /* 0x008fe4000000000e */
[----:B------:R-:W-:Y:S01]  /*0dd0*/  DADD R18, R18, R12 ;  /* 0x0000000012127229 */ /* 0x000fe2000000000c */
[----:B------:R-:W-:-:S05]  /*0de0*/  VIADD R0, R0, 0x4 ;  /* 0x0000000400007836 */ /* 0x000fca0000000000 */
[----:B------:R-:W-:Y:S02]  /*0df0*/  DADD R22, R14, R22 ;  /* 0x000000000e167229 */ /* 0x000fe40000000016 */
[----:B--2---:R-:W-:Y:S02]  /*0e00*/  DADD R24, R10, R24 ;  /* 0x000000000a187229 */ /* 0x004fe40000000018 */
[----:B------:R-:W-:-:S11]  /*0e10*/  DADD R18, R18, R6 ;  /* 0x0000000012127229 */ /* 0x000fd60000000006 */
.L_x_20:
[----:B------:R-:W-:Y:S05]  /*0e20*/  BSYNC.RECONVERGENT B1 ;  /* 0x0000000000017941 */ /* 0x000fea0003800200 */
.L_x_19:
[----:B------:R-:W-:Y:S05]  /*0e30*/  @!P1 BRA `(.L_x_16) ;  /* 0x0000000000389947 */ /* 0x000fea0003800000 */
[----:B-----5:R-:W-:Y:S02]  /*0e40*/  IADD3 R12, P0, PT, R8, 0x8, RZ ;  /* 0x00000008080c7810 */ /* 0x020fe40007f1e0ff */
[----:B------:R-:W-:-:S03]  /*0e50*/  IADD3 R3, PT, PT, -R4, RZ, RZ ;  /* 0x000000ff04037210 */ /* 0x000fc60007ffe1ff */
[----:B------:R-:W-:-:S08]  /*0e60*/  IMAD.X R13, RZ, RZ, R9, P0 ;  /* 0x000000ffff0d7224 */ /* 0x000fd000000e0609 */
.L_x_21:
[----:B------:R-:W-:-:S05]  /*0e70*/  IMAD.WIDE R4, R0, 0x18, R12 ;  /* 0x0000001800047825 */ /* 0x000fca00078e020c */
[----:B------:R-:W2:Y:S04]  /*0e80*/  LD.E.64 R6, desc[UR36][R4.64+-0x8] ;  /* 0xfffff82404067980 */ /* 0x000ea8000c101b00 */
[----:B------:R-:W3:Y:S04]  /*0e90*/  LD.E.64 R8, desc[UR36][R4.64] ;  /* 0x0000002404087980 */ /* 0x000ee8000c101b00 */
[----:B------:R-:W4:Y:S01]  /*0ea0*/  LD.E.64 R10, desc[UR36][R4.64+0x8] ;  /* 0x00000824040a7980 */ /* 0x000f22000c101b00 */
[----:B------:R-:W-:Y:S02]  /*0eb0*/  VIADD R3, R3, 0x1 ;  /* 0x0000000103037836 */ /* 0x000fe40000000000 */
[----:B------:R-:W-:-:S03]  /*0ec0*/  VIADD R0, R0, 0x1 ;  /* 0x0000000100007836 */ /* 0x000fc60000000000 */
[----:B------:R-:W-:Y:S01]  /*0ed0*/  ISETP.NE.AND P0, PT, R3, RZ, PT ;  /* 0x000000ff0300720c */ /* 0x000fe20003f05270 */
[----:B--2---:R-:W-:Y:S02]  /*0ee0*/  DADD R24, R6, R24 ;  /* 0x0000000006187229 */ /* 0x004fe40000000018 */
[----:B---3--:R-:W-:Y:S02]  /*0ef0*/  DADD R22, R8, R22 ;  /* 0x0000000008167229 */ /* 0x008fe40000000016 */
[----:B----4-:R-:W-:-:S08]  /*0f00*/  DADD R18, R10, R18 ;  /* 0x000000000a127229 */ /* 0x010fd00000000012 */
[----:B------:R-:W-:Y:S05]  /*0f10*/  @P0 BRA `(.L_x_21) ;  /* 0xfffffffc00d40947 */ /* 0x000fea000383ffff */
.L_x_16:
[----:B------:R-:W-:Y:S05]  /*0f20*/  BSYNC.RECONVERGENT B0 ;  /* 0x0000000000007941 */ /* 0x000fea0003800200 */
.L_x_12:
[----:B------:R-:W-:Y:S01]  /*0f30*/  IMAD.MOV.U32 R17, RZ, RZ, RZ ;  /* 0x000000ffff117224 */ /* 0x000fe200078e00ff */
[----:B------:R-:W-:Y:S01]  /*0f40*/  MOV R27, 0x28 ;  /* 0x00000028001b7802 */ /* 0x000fe20000000f00 */
[----:B------:R-:W0:Y:S01]  /*0f50*/  LDCU.64 UR4, c[0x4][0x20] ;  /* 0x01000400ff0477ac */ /* 0x000e220008000a00 */
[----:B------:R-:W-:Y:S02]  /*0f60*/  IMAD.MOV.U32 R6, RZ, RZ, R26 ;  /* 0x000000ffff067224 */ /* 0x000fe400078e001a */
[----:B------:R1:W-:Y:S01]  /*0f70*/  STL.64 [R1], R16 ;  /* 0x0000001001007387 */ /* 0x0003e20000100a00 */
[----:B-----5:R1:W2:Y:S01]  /*0f80*/  LDC.64 R8, c[0x4][R27] ;  /* 0x010000001b087b82 */ /* 0x0202a20000000a00 */
[----:B------:R-:W-:Y:S01]  /*0f90*/  IMAD.MOV.U32 R7, RZ, RZ, R2 ;  /* 0x000000ffff077224 */ /* 0x000fe200078e0002 */
[----:B0-----:R-:W-:Y:S01]  /*0fa0*/  MOV R4, UR4 ;  /* 0x0000000400047c02 */ /* 0x001fe20008000f00 */
[----:B-1----:R-:W-:-:S07]  /*0fb0*/  IMAD.U32 R5, RZ, RZ, UR5 ;  /* 0x00000005ff057e24 */ /* 0x002fce000f8e00ff */
[----:B------:R-:W-:-:S07]  /*0fc0*/  LEPC R20, `(.L_x_22) ;  /* 0x000000001014794e */ /* 0x000fce0000000000 */
[----:B--2---:R-:W-:Y:S05]  /*0fd0*/  CALL.ABS.NOINC R8 ;  /* 0x0000000008007343 */ /* 0x004fea0003c00000 */
.L_x_22:
[----:B------:R0:W-:Y:S01]  /*0fe0*/  STL.64 [R1], R24 ;  /* 0x0000001801007387 */ /* 0x0001e20000100a00 */
[----:B------:R0:W1:Y:S01]  /*0ff0*/  LDC.64 R8, c[0x4][R27] ;  /* 0x010000001b087b82 */ /* 0x0000620000000a00 */
[----:B------:R-:W2:Y:S01]  /*1000*/  LDCU.64 UR4, c[0x4][0x18] ;  /* 0x01000300ff0477ac */ /* 0x000ea20008000a00 */
[----:B------:R-:W-:Y:S01]  /*1010*/  IMAD.MOV.U32 R6, RZ, RZ, R26 ;  /* 0x000000ffff067224 */ /* 0x000fe200078e001a */
[----:B------:R0:W-:Y:S01]  /*1020*/  STL.64 [R1+0x8], R22 ;  /* 0x0000081601007387 */ /* 0x0001e20000100a00 */
[----:B------:R-:W-:-:S03]  /*1030*/  IMAD.MOV.U32 R7, RZ, RZ, R2 ;  /* 0x000000ffff077224 */ /* 0x000fc600078e0002 */
[----:B------:R0:W-:Y:S01]  /*1040*/  STL.64 [R1+0x10], R18 ;  /* 0x0000101201007387 */ /* 0x0001e20000100a00 */
[----:B--2---:R-:W-:Y:S01]  /*1050*/  IMAD.U32 R4, RZ, RZ, UR4 ;  /* 0x00000004ff047e24 */ /* 0x004fe2000f8e00ff */
[----:B0-----:R-:W-:-:S07]  /*1060*/  MOV R5, UR5 ;  /* 0x0000000500057c02 */ /* 0x001fce0008000f00 */
[----:B------:R-:W-:-:S07]  /*1070*/  LEPC R20, `(.L_x_23) ;  /* 0x000000001014794e */ /* 0x000fce0000000000 */
[----:B-1----:R-:W-:Y:S05]  /*1080*/  CALL.ABS.NOINC R8 ;  /* 0x0000000008007343 */ /* 0x002fea0003c00000 */
.L_x_23:
[----:B------:R-:W0:Y:S02]  /*1090*/  LDC.64 R2, c[0x4][RZ] ;  /* 0x01000000ff027b82 */ /* 0x000e240000000a00 */
[----:B0-----:R-:W2:Y:S02]  /*10a0*/  LDG.E.64 R4, desc[UR36][R2.64] ;  /* 0x0000002402047981 */ /* 0x001ea4000c1e1b00 */
[----:B--2---:R-:W-:-:S05]  /*10b0*/  IMAD.WIDE.U32 R4, R16, 0x50, R4 ;  /* 0x0000005010047825 */ /* 0x004fca00078e0004 */
[----:B------:R-:W-:Y:S04]  /*10c0*/  ST.E.64 desc[UR36][R4.64+0x38], R24 ;  /* 0x0000381804007985 */ /* 0x000fe8000c101b24 */
[----:B------:R-:W2:Y:S02]  /*10d0*/  LDG.E.64 R6, desc[UR36][R2.64] ;  /* 0x0000002402067981 */ /* 0x000ea4000c1e1b00 */
[----:B--2---:R-:W-:-:S05]  /*10e0*/  IMAD.WIDE.U32 R6, R16, 0x50, R6 ;  /* 0x0000005010067825 */ /* 0x004fca00078e0006 */
[----:B------:R-:W-:Y:S04]  /*10f0*/  ST.E.64 desc[UR36][R6.64+0x40], R22 ;  /* 0x0000401606007985 */ /* 0x000fe8000c101b24 */
[----:B------:R-:W2:Y:S02]  /*1100*/  LDG.E.64 R8, desc[UR36][R2.64] ;  /* 0x0000002402087981 */ /* 0x000ea4000c1e1b00 */
[----:B--2---:R-:W-:-:S05]  /*1110*/  IMAD.WIDE.U32 R8, R16, 0x50, R8 ;  /* 0x0000005010087825 */ /* 0x004fca00078e0008 */
[----:B------:R-:W-:Y:S01]  /*1120*/  ST.E.64 desc[UR36][R8.64+0x48], R18 ;  /* 0x0000481208007985 */ /* 0x000fe2000c101b24 */
[----:B------:R-:W-:Y:S05]  /*1130*/  EXIT ;  /* 0x000000000000794d */ /* 0x000fea0003800000 */
.L_x_24:
        /* <DEDUP_REMOVED lines=12> */
.L_x_66:


//--------------------- .text._Z15calculate_forcei --------------------------
	.section	.text._Z15calculate_forcei,"ax",@progbits
	.align	128
        .global         _Z15calculate_forcei
        .type           _Z15calculate_forcei,@function
        .size           _Z15calculate_forcei,(.L_x_64 - _Z15calculate_forcei)
        .other          _Z15calculate_forcei,@"STO_CUDA_ENTRY STV_DEFAULT"
_Z15calculate_forcei:
.text._Z15calculate_forcei:
[----:B------:R-:W0:Y:S01]  /*0000*/  LDC R1, c[0x0][0x37c] ;  /* 0x0000df00ff017b82 */ /* 0x000e220000000800 */
[----:B------:R-:W1:Y:S01]  /*0010*/  S2R R16, SR_TID.X ;  /* 0x0000000000107919 */ /* 0x000e620000002100 */
[----:B------:R-:W2:Y:S01]  /*0020*/  LDCU UR4, c[0x0][0x2f8] ;  /* 0x00005f00ff0477ac */ /* 0x000ea20008000800 */
[----:B0-----:R-:W-:Y:S01]  /*0030*/  VIADD R1, R1, 0xffffffe8 ;  /* 0xffffffe801017836 */ /* 0x001fe20000000000 */
[----:B------:R-:W1:Y:S01]  /*0040*/  S2R R26, SR_TID.Y ;  /* 0x00000000001a7919 */ /* 0x000e620000002200 */
[----:B------:R-:W0:Y:S01]  /*0050*/  LDCU UR5, c[0x0][0x2fc] ;  /* 0x00005f80ff0577ac */ /* 0x000e220008000800 */
[----:B------:R-:W3:Y:S02]  /*0060*/  LDCU.64 UR36, c[0x0][0x358] ;  /* 0x00006b00ff2477ac */ /* 0x000ee40008000a00 */
[----:B--2---:R-:W-:-:S05]  /*0070*/  IADD3 R2, P1, PT, R1, UR4, RZ ;  /* 0x0000000401027c10 */ /* 0x004fca000ff3e0ff */
[----:B0-----:R-:W-:Y:S01]  /*0080*/  IMAD.X R28, RZ, RZ, UR5, P1 ;  /* 0x00000005ff1c7e24 */ /* 0x001fe200088e06ff */
[----:B-1----:R-:W-:-:S13]  /*0090*/  ISETP.NE.AND P0, PT, R16, R26, PT ;  /* 0x0000001a1000720c */ /* 0x002fda0003f05270 */
[----:B---3--:R-:W-:Y:S05]  /*00a0*/  @P0 BRA `(.L_x_25) ;  /* 0x00000000005c0947 */ /* 0x008fea0003800000 */
[----:B------:R-:W0:Y:S01]  /*00b0*/  LDC.64 R2, c[0x4][0x8] ;  /* 0x01000200ff027b82 */ /* 0x000e220000000a00 */
[----:B------:R-:W1:Y:S01]  /*00c0*/  LDCU UR5, c[0x0][0x380] ;  /* 0x00007000ff0577ac */ /* 0x000e620008000800 */
[----:B0-----:R-:W2:Y:S01]  /*00d0*/  LDG.E.64 R4, desc[UR36][R2.64] ;  /* 0x0000002402047981 */ /* 0x001ea2000c1e1b00 */
[----:B-1----:R-:W-:Y:S01]  /*00e0*/  USHF.R.S32.HI UR4, URZ, 0x1f, UR5 ;  /* 0x0000001fff047899 */ /* 0x002fe20008011405 */
[----:B------:R-:W-:Y:S02]  /*00f0*/  IMAD.MOV.U32 R27, RZ, RZ, RZ ;  /* 0x000000ffff1b7224 */ /* 0x000fe400078e00ff */
[----:B------:R-:W-:-:S04]  /*0100*/  IMAD.WIDE.U32 R26, R16, UR5, R26 ;  /* 0x00000005101a7c25 */ /* 0x000fc8000f8e001a */
[----:B------:R-:W-:-:S04]  /*0110*/  IMAD R17, R16, UR4, RZ ;  /* 0x0000000410117c24 */ /* 0x000fc8000f8e02ff */
[----:B------:R-:W-:-:S04]  /*0120*/  IMAD.IADD R0, R27, 0x1, R17 ;  /* 0x000000011b007824 */ /* 0x000fc800078e0211 */
[----:B------:R-:W-:Y:S02]  /*0130*/  IMAD R11, R0, 0x18, RZ ;  /* 0x00000018000b7824 */ /* 0x000fe400078e02ff */
[----:B--2---:R-:W-:-:S04]  /*0140*/  IMAD.WIDE.U32 R4, R26, 0x18, R4 ;  /* 0x000000181a047825 */ /* 0x004fc800078e0004 */
[----:B------:R-:W-:Y:S01]  /*0150*/  IMAD.MOV.U32 R6, RZ, RZ, R4 ;  /* 0x000000ffff067224 */ /* 0x000fe200078e0004 */
[----:B------:R-:W-:-:S05]  /*0160*/  IADD3 R7, PT, PT, R5, R11, RZ ;  /* 0x0000000b05077210 */ /* 0x000fca0007ffe0ff */
[----:B------:R-:W-:Y:S04]  /*0170*/  ST.E.64 desc[UR36][R6.64], RZ ;  /* 0x000000ff06007985 */ /* 0x000fe8000c101b24 */
[----:B------:R-:W2:Y:S02]  /*0180*/  LDG.E.64 R4, desc[UR36][R2.64] ;  /* 0x0000002402047981 */ /* 0x000ea4000c1e1b00 */
[----:B--2---:R-:W-:-:S04]  /*0190*/  IMAD.WIDE.U32 R4, R26, 0x18, R4 ;  /* 0x000000181a047825 */ /* 0x004fc800078e0004 */
[----:B------:R-:W-:Y:S02]  /*01a0*/  IMAD.IADD R9, R11, 0x1, R5 ;  /* 0x000000010b097824 */ /* 0x000fe400078e0205 */
[----:B------:R-:W-:-:S05]  /*01b0*/  IMAD.MOV.U32 R8, RZ, RZ, R4 ;  /* 0x000000ffff087224 */ /* 0x000fca00078e0004 */
[----:B------:R-:W-:Y:S04]  /*01c0*/  ST.E.64 desc[UR36][R8.64+0x8], RZ ;  /* 0x000008ff08007985 */ /* 0x000fe8000c101b24 */
[----:B------:R-:W2:Y:S02]  /*01d0*/  LDG.E.64 R4, desc[UR36][R2.64] ;  /* 0x0000002402047981 */ /* 0x000ea4000c1e1b00 */
[----:B--2---:R-:W-:-:S04]  /*01e0*/  IMAD.WIDE.U32 R4, R26, 0x18, R4 ;  /* 0x000000181a047825 */ /* 0x004fc800078e0004 */
[----:B------:R-:W-:-:S05]  /*01f0*/  IMAD.IADD R5, R11, 0x1, R5 ;  /* 0x000000010b057824 */ /* 0x000fca00078e0205 */
[----:B------:R-:W-:Y:S01]  /*0200*/  ST.E.64 desc[UR36][R4.64+0x10], RZ ;  /* 0x000010ff04007985 */ /* 0x000fe2000c101b24 */
[----:B------:R-:W-:Y:S05]  /*0210*/  EXIT ;  /* 0x000000000000794d */ /* 0x000fea0003800000 */
.L_x_25:
[----:B------:R-:W0:Y:S02]  /*0220*/  LDC.64 R4, c[0x4][RZ] ;  /* 0x01000000ff047b82 */ /* 0x000e240000000a00 */
[----:B0-----:R-:W2:Y:S01]  /*0230*/  LDG.E.64 R4, desc[UR36][R4.64] ;  /* 0x0000002404047981 */ /* 0x001ea2000c1e1b00 */
[----:B------:R-:W-:Y:S01]  /*0240*/  UMOV UR4, URZ ;  /* 0x000000ff00047c82 */ /* 0x000fe20008000000 */
[----:B------:R-:W-:Y:S01]  /*0250*/  UMOV UR5, URZ ;  /* 0x000000ff00057c82 */ /* 0x000fe20008000000 */
[----:B--2---:R-:W-:-:S04]  /*0260*/  IMAD.WIDE.U32 R6, R16, 0x50, R4 ;  /* 0x0000005010067825 */ /* 0x004fc800078e0004 */
[----:B------:R-:W-:Y:S01]  /*0270*/  IMAD.WIDE.U32 R18, R26, 0x50, R4 ;  /* 0x000000501a127825 */ /* 0x000fe200078e0004 */
[----:B------:R-:W-:-:S03]  /*0280*/  IADD3 R7, PT, PT, R7, UR4, RZ ;  /* 0x0000000407077c10 */ /* 0x000fc6000fffe0ff */
[----:B------:R-:W-:Y:S02]  /*0290*/  VIADD R19, R19, UR5 ;  /* 0x0000000513137c36 */ /* 0x000fe40008000000 */
[----:B------:R-:W2:Y:S04]  /*02a0*/  LD.E.64 R10, desc[UR36][R6.64+0x8] ;  /* 0x00000824060a7980 */ /* 0x000ea8000c101b00 */
[----:B------:R-:W2:Y:S04]  /*02b0*/  LD.E.64 R20, desc[UR36][R18.64+0x8] ;  /* 0x0000082412147980 */ /* 0x000ea8000c101b00 */
[----:B------:R-:W3:Y:S04]  /*02c0*/  LD.E.64 R8, desc[UR36][R6.64+0x10] ;  /* 0x0000102406087980 */ /* 0x000ee8000c101b00 */
[----:B------:R-:W3:Y:S04]  /*02d0*/  LD.E.64 R22, desc[UR36][R18.64+0x10] ;  /* 0x0000102412167980 */ /* 0x000ee8000c101b00 */
[----:B------:R-:W4:Y:S04]  /*02e0*/  LD.E.64 R4, desc[UR36][R6.64+0x18] ;  /* 0x0000182406047980 */ /* 0x000f28000c101b00 */
[----:B------:R-:W4:Y:S04]  /*02f0*/  LD.E.64 R24, desc[UR36][R18.64+0x18] ;  /* 0x0000182412187980 */ /* 0x000f28000c101b00 */
[----:B------:R0:W5:Y:S04]  /*0300*/  LD.E.64 R14, desc[UR36][R6.64] ;  /* 0x00000024060e7980 */ /* 0x000168000c101b00 */
[----:B------:R0:W5:Y:S01]  /*0310*/  LD.E.64 R12, desc[UR36][R18.64] ;  /* 0x00000024120c7980 */ /* 0x000162000c101b00 */
[----:B------:R-:W-:Y:S01]  /*0320*/  BSSY.RECONVERGENT B0, `(.L_x_26) ;  /* 0x0000008000007945 */ /* 0x000fe20003800200 */
[----:B------:R-:W-:Y:S01]  /*0330*/  MOV R0, 0x3a0 ;  /* 0x000003a000007802 */ /* 0x000fe20000000f00 */
[----:B--2---:R-:W-:-:S08]  /*0340*/  DADD R10, -R10, R20 ;  /* 0x000000000a0a7229 */ /* 0x004fd00000000114 */
[----:B------:R-:W-:Y:S02]  /*0350*/  DADD R20, -RZ, |R10| ;  /* 0x00000000ff147229 */ /* 0x000fe4000000050a */
[----:B---3--:R-:W-:Y:S02]  /*0360*/  DADD R8, -R8, R22 ;  /* 0x0000000008087229 */ /* 0x008fe40000000116 */
[----:B----4-:R-:W-:-:S06]  /*0370*/  DADD R4, -R4, R24 ;  /* 0x0000000004047229 */ /* 0x010fcc0000000118 */
[----:B0-----:R-:W-:-:S07]  /*0380*/  IMAD.MOV.U32 R3, RZ, RZ, R21 ;  /* 0x000000ffff037224 */ /* 0x001fce00078e0015 */
[----:B-----5:R-:W-:Y:S05]  /*0390*/  CALL.REL.NOINC `($_Z15calculate_forcei$__internal_accurate_pow) ;  /* 0x00000018003c7944 */ /* 0x020fea0003c00000 */
[----:B------:R-:W-:Y:S05]  /*03a0*/  BSYNC.RECONVERGENT B0 ;  /* 0x0000000000007941 */ /* 0x000fea0003800200 */
.L_x_26:
[C---:B------:R-:W-:Y:S01]  /*03b0*/  DADD R6, R10.reuse, 2 ;  /* 0x400000000a067429 */ /* 0x040fe20000000000 */
[----:B------:R-:W-:Y:S01]  /*03c0*/  BSSY.RECONVERGENT B0, `(.L_x_27) ;  /* 0x000000f000007945 */ /* 0x000fe20003800200 */
[----:B------:R-:W-:Y:S02]  /*03d0*/  DSETP.NEU.AND P0, PT, R10, RZ, PT ;  /* 0x000000ff0a00722a */ /* 0x000fe40003f0d000 */
[----:B------:R-:W-:-:S06]  /*03e0*/  DADD R20, -RZ, |R8| ;  /* 0x00000000ff147229 */ /* 0x000fcc0000000508 */
[----:B------:R-:W-:Y:S01]  /*03f0*/  LOP3.LUT R6, R7, 0x7ff00000, RZ, 0xc0, !PT ;  /* 0x7ff0000007067812 */ /* 0x000fe200078ec0ff */
[----:B------:R-:W-:-:S03]  /*0400*/  IMAD.MOV.U32 R7, RZ, RZ, R19 ;  /* 0x000000ffff077224 */ /* 0x000fc600078e0013 */
[----:B------:R-:W-:Y:S01]  /*0410*/  ISETP.NE.AND P1, PT, R6, 0x7ff00000, PT ;  /* 0x7ff000000600780c */ /* 0x000fe20003f25270 */
[----:B------:R-:W-:Y:S01]  /*0420*/  IMAD.MOV.U32 R6, RZ, RZ, R18 ;  /* 0x000000ffff067224 */ /* 0x000fe200078e0012 */
[----:B------:R-:W-:-:S11]  /*0430*/  @!P0 CS2R R6, SRZ ;  /* 0x0000000000068805 */ /* 0x000fd6000001ff00 */
[----:B------:R-:W-:Y:S05]  /*0440*/  @P1 BRA `(.L_x_28) ;  /* 0x0000000000181947 */ /* 0x000fea0003800000 */
[----:B------:R-:W-:-:S14]  /*0450*/  DSETP.NAN.AND P0, PT, R10, R10, PT ;  /* 0x0000000a0a00722a */ /* 0x000fdc0003f08000 */
[----:B------:R-:W-:Y:S01]  /*0460*/  @P0 DADD R6, R10, 2 ;  /* 0x400000000a060429 */ /* 0x000fe20000000000 */
[----:B------:R-:W-:Y:S10]  /*0470*/  @P0 BRA `(.L_x_28) ;  /* 0x00000000000c0947 */ /* 0x000ff40003800000 */
[----:B------:R-:W-:-:S14]  /*0480*/  DSETP.NEU.AND P0, PT, |R10|, +INF , PT ;  /* 0x7ff000000a00742a */ /* 0x000fdc0003f0d200 */
[----:B------:R-:W-:Y:S01]  /*0490*/  @!P0 MOV R6, 0x0 ;  /* 0x0000000000068802 */ /* 0x000fe20000000f00 */
[----:B------:R-:W-:-:S07]  /*04a0*/  @!P0 IMAD.MOV.U32 R7, RZ, RZ, 0x7ff00000 ;  /* 0x7ff00000ff078424 */ /* 0x000fce00078e00ff */
.L_x_28:
[----:B------:R-:W-:Y:S05]  /*04b0*/  BSYNC.RECONVERGENT B0 ;  /* 0x0000000000007941 */ /* 0x000fea0003800200 */
.L_x_27:
[----:B------:R-:W-:Y:S01]  /*04c0*/  BSSY.RECONVERGENT B0, `(.L_x_29) ;  /* 0x0000004000007945 */ /* 0x000fe20003800200 */
[----:B------:R-:W-:Y:S01]  /*04d0*/  IMAD.MOV.U32 R3, RZ, RZ, R21 ;  /* 0x000000ffff037224 */ /* 0x000fe200078e0015 */
[----:B------:R-:W-:-:S07]  /*04e0*/  MOV R0, 0x500 ;  /* 0x0000050000007802 */ /* 0x000fce0000000f00 */
[----:B------:R-:W-:Y:S05]  /*04f0*/  CALL.REL.NOINC `($_Z15calculate_forcei$__internal_accurate_pow) ;  /* 0x0000001400e47944 */ /* 0x000fea0003c00000 */
[----:B------:R-:W-:Y:S05]  /*0500*/  BSYNC.RECONVERGENT B0 ;  /* 0x0000000000007941 */ /* 0x000fea0003800200 */
.L_x_29:
[C---:B------:R-:W-:Y:S01]  /*0510*/  DADD R20, R8.reuse, 2 ;  /* 0x4000000008147429 */ /* 0x040fe20000000000 */
[----:B------:R-:W-:Y:S01]  /*0520*/  BSSY.RECONVERGENT B0, `(.L_x_30) ;  /* 0x0000011000007945 */ /* 0x000fe20003800200 */
[----:B------:R-:W-:Y:S02]  /*0530*/  DSETP.NEU.AND P1, PT, R8, RZ, PT ;  /* 0x000000ff0800722a */ /* 0x000fe40003f2d000 */
[----:B------:R-:W-:Y:S02]  /*0540*/  DSETP.NEU.AND P3, PT, R10, 1, PT ;  /* 0x3ff000000a00742a */ /* 0x000fe40003f6d000 */
[----:B------:R-:W-:-:S04]  /*0550*/  DSETP.NEU.AND P0, PT, R8, 1, PT ;  /* 0x3ff000000800742a */ /* 0x000fc80003f0d000 */
[----:B------:R-:W-:Y:S02]  /*0560*/  LOP3.LUT R20, R21, 0x7ff00000, RZ, 0xc0, !PT ;  /* 0x7ff0000015147812 */ /* 0x000fe400078ec0ff */
[----:B------:R-:W-:Y:S02]  /*0570*/  FSEL R38, R6, RZ, P3 ;  /* 0x000000ff06267208 */ /* 0x000fe40001800000 */
[----:B------:R-:W-:Y:S01]  /*0580*/  ISETP.NE.AND P2, PT, R20, 0x7ff00000, PT ;  /* 0x7ff000001400780c */ /* 0x000fe20003f45270 */
[----:B------:R-:W-:Y:S01]  /*0590*/  DADD R20, -RZ, |R4| ;  /* 0x00000000ff147229 */ /* 0x000fe20000000504 */
[----:B------:R-:W-:Y:S02]  /*05a0*/  FSEL R39, R7, 1.875, P3 ;  /* 0x3ff0000007277808 */ /* 0x000fe40001800000 */
[----:B------:R-:W-:-:S09]  /*05b0*/  @!P1 CS2R R18, SRZ ;  /* 0x0000000000129805 */ /* 0x000fd2000001ff00 */
[----:B------:R-:W-:Y:S05]  /*05c0*/  @P2 BRA `(.L_x_31) ;  /* 0x0000000000182947 */ /* 0x000fea0003800000 */
[----:B------:R-:W-:-:S14]  /*05d0*/  DSETP.NAN.AND P1, PT, R8, R8, PT ;  /* 0x000000080800722a */ /* 0x000fdc0003f28000 */
[----:B------:R-:W-:Y:S01]  /*05e0*/  @P1 DADD R18, R8, 2 ;  /* 0x4000000008121429 */ /* 0x000fe20000000000 */
[----:B------:R-:W-:Y:S10]  /*05f0*/  @P1 BRA `(.L_x_31) ;  /* 0x00000000000c1947 */ /* 0x000ff40003800000 */
[----:B------:R-:W-:-:S14]  /*0600*/  DSETP.NEU.AND P1, PT, |R8|, +INF , PT ;  /* 0x7ff000000800742a */ /* 0x000fdc0003f2d200 */
[----:B------:R-:W-:Y:S02]  /*0610*/  @!P1 IMAD.MOV.U32 R18, RZ, RZ, 0x0 ;  /* 0x00000000ff129424 */ /* 0x000fe400078e00ff */
[----:B------:R-:W-:-:S07]  /*0620*/  @!P1 IMAD.MOV.U32 R19, RZ, RZ, 0x7ff00000 ;  /* 0x7ff00000ff139424 */ /* 0x000fce00078e00ff */
.L_x_31:
[----:B------:R-:W-:Y:S05]  /*0630*/  BSYNC.RECONVERGENT B0 ;  /* 0x0000000000007941 */ /* 0x000fea0003800200 */
.L_x_30:
[----:B------:R-:W-:Y:S01]  /*0640*/  FSEL R6, R18, RZ, P0 ;  /* 0x000000ff12067208 */ /* 0x000fe20000000000 */
[----:B------:R-:W-:Y:S01]  /*0650*/  BSSY.RECONVERGENT B0, `(.L_x_32) ;  /* 0x0000006000007945 */ /* 0x000fe20003800200 */
[----:B------:R-:W-:Y:S02]  /*0660*/  FSEL R7, R19, 1.875, P0 ;  /* 0x3ff0000013077808 */ /* 0x000fe40000000000 */
[----:B------:R-:W-:Y:S02]  /*0670*/  MOV R3, R21 ;  /* 0x0000001500037202 */ /* 0x000fe40000000f00 */
[----:B------:R-:W-:Y:S02]  /*0680*/  MOV R0, 0x6b0 ;  /* 0x000006b000007802 */ /* 0x000fe40000000f00 */
[----:B------:R-:W-:-:S11]  /*0690*/  DADD R38, R38, R6 ;  /* 0x0000000026267229 */ /* 0x000fd60000000006 */
[----:B------:R-:W-:Y:S05]  /*06a0*/  CALL.REL.NOINC `($_Z15calculate_forcei$__internal_accurate_pow) ;  /* 0x0000001400787944 */ /* 0x000fea0003c00000 */
[----:B------:R-:W-:Y:S05]  /*06b0*/  BSYNC.RECONVERGENT B0 ;  /* 0x0000000000007941 */ /* 0x000fea0003800200 */
.L_x_32:
[C---:B------:R-:W-:Y:S01]  /*06c0*/  DADD R6, R4.reuse, 2 ;  /* 0x4000000004067429 */ /* 0x040fe20000000000 */
[----:B------:R-:W-:Y:S01]  /*06d0*/  BSSY.RECONVERGENT B0, `(.L_x_33) ;  /* 0x000000d000007945 */ /* 0x000fe20003800200 */
[C---:B------:R-:W-:Y:S02]  /*06e0*/  DSETP.NEU.AND P1, PT, R4.reuse, RZ, PT ;  /* 0x000000ff0400722a */ /* 0x040fe40003f2d000 */
[----:B------:R-:W-:-:S06]  /*06f0*/  DSETP.NEU.AND P0, PT, R4, 1, PT ;  /* 0x3ff000000400742a */ /* 0x000fcc0003f0d000 */
[----:B------:R-:W-:-:S04]  /*0700*/  LOP3.LUT R6, R7, 0x7ff00000, RZ, 0xc0, !PT ;  /* 0x7ff0000007067812 */ /* 0x000fc800078ec0ff */
[----:B------:R-:W-:Y:S02]  /*0710*/  ISETP.NE.AND P2, PT, R6, 0x7ff00000, PT ;  /* 0x7ff000000600780c */ /* 0x000fe40003f45270 */
[----:B------:R-:W-:-:S11]  /*0720*/  @!P1 CS2R R18, SRZ ;  /* 0x0000000000129805 */ /* 0x000fd6000001ff00 */
[----:B------:R-:W-:Y:S05]  /*0730*/  @P2 BRA `(.L_x_34) ;  /* 0x0000000000182947 */ /* 0x000fea0003800000 */
[----:B------:R-:W-:-:S14]  /*0740*/  DSETP.NAN.AND P1, PT, R4, R4, PT ;  /* 0x000000040400722a */ /* 0x000fdc0003f28000 */
[----:B------:R-:W-:Y:S01]  /*0750*/  @P1 DADD R18, R4, 2 ;  /* 0x4000000004121429 */ /* 0x000fe20000000000 */
[----:B------:R-:W-:Y:S10]  /*0760*/  @P1 BRA `(.L_x_34) ;  /* 0x00000000000c1947 */ /* 0x000ff40003800000 */
[----:B------:R-:W-:-:S14]  /*0770*/  DSETP.NEU.AND P1, PT, |R4|, +INF , PT ;  /* 0x7ff000000400742a */ /* 0x000fdc0003f2d200 */
[----:B------:R-:W-:Y:S02]  /*0780*/  @!P1 IMAD.MOV.U32 R18, RZ, RZ, 0x0 ;  /* 0x00000000ff129424 */ /* 0x000fe400078e00ff */
[----:B------:R-:W-:-:S07]  /*0790*/  @!P1 IMAD.MOV.U32 R19, RZ, RZ, 0x7ff00000 ;  /* 0x7ff00000ff139424 */ /* 0x000fce00078e00ff */
.L_x_34:
[----:B------:R-:W-:Y:S05]  /*07a0*/  BSYNC.RECONVERGENT B0 ;  /* 0x0000000000007941 */ /* 0x000fea0003800200 */
.L_x_33:
[----:B------:R-:W-:Y:S01]  /*07b0*/  FSEL R6, R18, RZ, P0 ;  /* 0x000000ff12067208 */ /* 0x000fe20000000000 */
[----:B------:R-:W-:Y:S01]  /*07c0*/  IMAD.MOV.U32 R20, RZ, RZ, 0x0 ;  /* 0x00000000ff147424 */ /* 0x000fe200078e00ff */
[----:B------:R-:W-:Y:S01]  /*07d0*/  FSEL R7, R19, 1.875, P0 ;  /* 0x3ff0000013077808 */ /* 0x000fe20000000000 */
[----:B------:R-:W-:Y:S01]  /*07e0*/  BSSY.RECONVERGENT B0, `(.L_x_35) ;  /* 0x0000015000007945 */ /* 0x000fe20003800200 */
[----:B------:R-:W-:-:S04]  /*07f0*/  MOV R21, 0x3fd80000 ;  /* 0x3fd8000000157802 */ /* 0x000fc80000000f00 */
[----:B------:R-:W-:-:S06]  /*0800*/  DADD R38, R38, R6 ;  /* 0x0000000026267229 */ /* 0x000fcc0000000006 */
[----:B------:R-:W0:Y:S04]  /*0810*/  MUFU.RSQ64H R19, R39 ;  /* 0x0000002700137308 */ /* 0x000e280000001c00 */
[----:B------:R-:W-:-:S05]  /*0820*/  VIADD R18, R39, 0xfcb00000 ;  /* 0xfcb0000027127836 */ /* 0x000fca0000000000 */
[----:B------:R-:W-:Y:S01]  /*0830*/  ISETP.GE.U32.AND P0, PT, R18, 0x7ca00000, PT ;  /* 0x7ca000001200780c */ /* 0x000fe20003f06070 */
[----:B0-----:R-:W-:-:S08]  /*0840*/  DMUL R6, R18, R18 ;  /* 0x0000001212067228 */ /* 0x001fd00000000000 */
[----:B------:R-:W-:-:S08]  /*0850*/  DFMA R6, R38, -R6, 1 ;  /* 0x3ff000002606742b */ /* 0x000fd00000000806 */
[----:B------:R-:W-:Y:S02]  /*0860*/  DFMA R20, R6, R20, 0.5 ;  /* 0x3fe000000614742b */ /* 0x000fe40000000014 */
[----:B------:R-:W-:-:S08]  /*0870*/  DMUL R6, R18, R6 ;  /* 0x0000000612067228 */ /* 0x000fd00000000000 */
[----:B------:R-:W-:-:S08]  /*0880*/  DFMA R22, R20, R6, R18 ;  /* 0x000000061416722b */ /* 0x000fd00000000012 */
[----:B------:R-:W-:Y:S02]  /*0890*/  DMUL R24, R38, R22 ;  /* 0x0000001626187228 */ /* 0x000fe40000000000 */
[----:B------:R-:W-:Y:S02]  /*08a0*/  VIADD R21, R23, 0xfff00000 ;  /* 0xfff0000017157836 */ /* 0x000fe40000000000 */
[----:B------:R-:W-:-:S04]  /*08b0*/  IMAD.MOV.U32 R20, RZ, RZ, R22 ;  /* 0x000000ffff147224 */ /* 0x000fc800078e0016 */
[----:B------:R-:W-:-:S08]  /*08c0*/  DFMA R30, R24, -R24, R38 ;  /* 0x80000018181e722b */ /* 0x000fd00000000026 */
[----:B------:R-:W-:Y:S01]  /*08d0*/  DFMA R6, R30, R20, R24 ;  /* 0x000000141e06722b */ /* 0x000fe20000000018 */
[----:B------:R-:W-:Y:S10]  /*08e0*/  @!P0 BRA `(.L_x_36) ;  /* 0x0000000000108947 */ /* 0x000ff40003800000 */
[----:B------:R-:W-:-:S07]  /*08f0*/  MOV R0, 0x910 ;  /* 0x0000091000007802 */ /* 0x000fce0000000f00 */
[----:B------:R-:W-:Y:S05]  /*0900*/  CALL.REL.NOINC `($__internal_2_$__cuda_sm20_dsqrt_rn_f64_mediumpath_v1) ;  /* 0x0000001000247944 */ /* 0x000fea0003c00000 */
[----:B------:R-:W-:Y:S02]  /*0910*/  IMAD.MOV.U32 R6, RZ, RZ, R3 ;  /* 0x000000ffff067224 */ /* 0x000fe400078e0003 */
[----:B------:R-:W-:-:S07]  /*0920*/  IMAD.MOV.U32 R7, RZ, RZ, R18 ;  /* 0x000000ffff077224 */ /* 0x000fce00078e0012 */
.L_x_36:
[----:B------:R-:W-:Y:S05]  /*0930*/  BSYNC.RECONVERGENT B0 ;  /* 0x0000000000007941 */ /* 0x000fea0003800200 */
.L_x_35:
[----:B------:R-:W-:Y:S01]  /*0940*/  DADD R18, -RZ, |R6| ;  /* 0x00000000ff127229 */ /* 0x000fe20000000506 */
[----:B------:R-:W-:Y:S01]  /*0950*/  BSSY.RECONVERGENT B0, `(.L_x_37) ;  /* 0x0000005000007945 */ /* 0x000fe20003800200 */
[----:B------:R-:W-:-:S08]  /*0960*/  MOV R0, 0x9a0 ;  /* 0x000009a000007802 */ /* 0x000fd00000000f00 */
[----:B------:R-:W-:Y:S01]  /*0970*/  MOV R20, R18 ;  /* 0x0000001200147202 */ /* 0x000fe20000000f00 */
[----:B------:R-:W-:-:S07]  /*0980*/  IMAD.MOV.U32 R3, RZ, RZ, R19 ;  /* 0x000000ffff037224 */ /* 0x000fce00078e0013 */
[----:B------:R-:W-:Y:S05]  /*0990*/  CALL.REL.NOINC `($_Z15calculate_forcei$__internal_accurate_pow) ;  /* 0x0000001000bc7944 */ /* 0x000fea0003c00000 */
[----:B------:R-:W-:Y:S05]  /*09a0*/  BSYNC.RECONVERGENT B0 ;  /* 0x0000000000007941 */ /* 0x000fea0003800200 */
.L_x_37:
[----:B------:R-:W-:Y:S01]  /*09b0*/  DADD R20, R6, 2 ;  /* 0x4000000006147429 */ /* 0x000fe20000000000 */
[----:B------:R-:W-:Y:S01]  /*09c0*/  BSSY.RECONVERGENT B0, `(.L_x_38) ;  /* 0x000000d000007945 */ /* 0x000fe20003800200 */
[----:B------:R-:W-:Y:S02]  /*09d0*/  DSETP.NEU.AND P1, PT, R38, RZ, PT ;  /* 0x000000ff2600722a */ /* 0x000fe40003f2d000 */
[----:B------:R-:W-:-:S06]  /*09e0*/  DSETP.NEU.AND P0, PT, R6, 1, PT ;  /* 0x3ff000000600742a */ /* 0x000fcc0003f0d000 */
[----:B------:R-:W-:-:S04]  /*09f0*/  LOP3.LUT R20, R21, 0x7ff00000, RZ, 0xc0, !PT ;  /* 0x7ff0000015147812 */ /* 0x000fc800078ec0ff */
[----:B------:R-:W-:Y:S02]  /*0a00*/  ISETP.NE.AND P2, PT, R20, 0x7ff00000, PT ;  /* 0x7ff000001400780c */ /* 0x000fe40003f45270 */
[----:B------:R-:W-:-:S11]  /*0a10*/  @!P1 CS2R R18, SRZ ;  /* 0x0000000000129805 */ /* 0x000fd6000001ff00 */
[----:B------:R-:W-:Y:S05]  /*0a20*/  @P2 BRA `(.L_x_39) ;  /* 0x0000000000182947 */ /* 0x000fea0003800000 */
[----:B------:R-:W-:-:S14]  /*0a30*/  DSETP.GE.AND P1, PT, R38, RZ, PT ;  /* 0x000000ff2600722a */ /* 0x000fdc0003f26000 */
[----:B------:R-:W-:Y:S01]  /*0a40*/  @!P1 DADD R18, R6, 2 ;  /* 0x4000000006129429 */ /* 0x000fe20000000000 */
[----:B------:R-:W-:Y:S10]  /*0a50*/  @!P1 BRA `(.L_x_39) ;  /* 0x00000000000c9947 */ /* 0x000ff40003800000 */
[----:B------:R-:W-:-:S14]  /*0a60*/  DSETP.NEU.AND P1, PT, |R6|, +INF , PT ;  /* 0x7ff000000600742a */ /* 0x000fdc0003f2d200 */
[----:B------:R-:W-:Y:S02]  /*0a70*/  @!P1 IMAD.MOV.U32 R18, RZ, RZ, 0x0 ;  /* 0x00000000ff129424 */ /* 0x000fe400078e00ff */
[----:B------:R-:W-:-:S07]  /*0a80*/  @!P1 IMAD.MOV.U32 R19, RZ, RZ, 0x7ff00000 ;  /* 0x7ff00000ff139424 */ /* 0x000fce00078e00ff */
.L_x_39:
[----:B------:R-:W-:Y:S05]  /*0a90*/  BSYNC.RECONVERGENT B0 ;  /* 0x0000000000007941 */ /* 0x000fea0003800200 */
.L_x_38:
[----:B------:R-:W-:Y:S01]  /*0aa0*/  FSEL R19, R19, 1.875, P0 ;  /* 0x3ff0000013137808 */ /* 0x000fe20000000000 */
[----:B------:R-:W-:Y:S01]  /*0ab0*/  IMAD.MOV.U32 R20, RZ, RZ, 0x1 ;  /* 0x00000001ff147424 */ /* 0x000fe200078e00ff */
[----:B------:R-:W-:Y:S01]  /*0ac0*/  FSEL R18, R18, RZ, P0 ;  /* 0x000000ff12127208 */ /* 0x000fe20000000000 */
[----:B------:R-:W-:Y:S01]  /*0ad0*/  BSSY.RECONVERGENT B0, `(.L_x_40) ;  /* 0x0000018000007945 */ /* 0x000fe20003800200 */
[----:B------:R-:W0:Y:S04]  /*0ae0*/  MUFU.RCP64H R21, R19 ;  /* 0x0000001300157308 */ /* 0x000e280000001800 */
[----:B0-----:R-:W-:-:S08]  /*0af0*/  DFMA R22, -R18, R20, 1 ;  /* 0x3ff000001216742b */ /* 0x001fd00000000114 */
[----:B------:R-:W-:-:S08]  /*0b00*/  DFMA R22, R22, R22, R22 ;  /* 0x000000161616722b */ /* 0x000fd00000000016 */
[----:B------:R-:W-:Y:S02]  /*0b10*/  DFMA R22, R20, R22, R20 ;  /* 0x000000161416722b */ /* 0x000fe40000000014 */
[----:B------:R-:W-:-:S06]  /*0b20*/  DMUL R20, R14, 10 ;  /* 0x402400000e147828 */ /* 0x000fcc0000000000 */
[----:B------:R-:W-:Y:S02]  /*0b30*/  DFMA R14, -R18, R22, 1 ;  /* 0x3ff00000120e742b */ /* 0x000fe40000000116 */
[----:B------:R-:W-:-:S06]  /*0b40*/  DMUL R20, R12, R20 ;  /* 0x000000140c147228 */ /* 0x000fcc0000000000 */
[----:B------:R-:W-:-:S04]  /*0b50*/  DFMA R14, R22, R14, R22 ;  /* 0x0000000e160e722b */ /* 0x000fc80000000016 */
[----:B------:R-:W-:-:S04]  /*0b60*/  FSETP.GEU.AND P1, PT, |R21|, 6.5827683646048100446e-37, PT ;  /* 0x036000001500780b */ /* 0x000fc80003f2e200 */
[----:B------:R-:W-:-:S08]  /*0b70*/  DMUL R24, R14, R20 ;  /* 0x000000140e187228 */ /* 0x000fd00000000000 */
[----:B------:R-:W-:-:S08]  /*0b80*/  DFMA R12, -R18, R24, R20 ;  /* 0x00000018120c722b */ /* 0x000fd00000000114 */
[----:B------:R-:W-:-:S10]  /*0b90*/  DFMA R24, R14, R12, R24 ;  /* 0x0000000c0e18722b */ /* 0x000fd40000000018 */
[----:B------:R-:W-:-:S05]  /*0ba0*/  FFMA R0, RZ, R19, R25 ;  /* 0x00000013ff007223 */ /* 0x000fca0000000019 */
[----:B------:R-:W-:-:S13]  /*0bb0*/  FSETP.GT.AND P0, PT, |R0|, 1.469367938527859385e-39, PT ;  /* 0x001000000000780b */ /* 0x000fda0003f04200 */
[----:B------:R-:W-:Y:S05]  /*0bc0*/  @P0 BRA P1, `(.L_x_41) ;  /* 0x0000000000200947 */ /* 0x000fea0000800000 */
[----:B------:R-:W-:Y:S01]  /*0bd0*/  MOV R14, R20 ;  /* 0x00000014000e7202 */ /* 0x000fe20000000f00 */
[----:B------:R-:W-:Y:S01]  /*0be0*/  IMAD.MOV.U32 R15, RZ, RZ, R21 ;  /* 0x000000ffff0f7224 */ /* 0x000fe200078e0015 */
[----:B------:R-:W-:Y:S01]  /*0bf0*/  MOV R0, 0xc30 ;  /* 0x00000c3000007802 */ /* 0x000fe20000000f00 */
[----:B------:R-:W-:Y:S02]  /*0c00*/  IMAD.MOV.U32 R20, RZ, RZ, R18 ;  /* 0x000000ffff147224 */ /* 0x000fe400078e0012 */
[----:B------:R-:W-:-:S07]  /*0c10*/  IMAD.MOV.U32 R21, RZ, RZ, R19 ;  /* 0x000000ffff157224 */ /* 0x000fce00078e0013 */
[----:B------:R-:W-:Y:S05]  /*0c20*/  CALL.REL.NOINC `($__internal_1_$__cuda_sm20_div_rn_f64_full) ;  /* 0x0000000400ec7944 */ /* 0x000fea0003c00000 */
[----:B------:R-:W-:Y:S01]  /*0c30*/  IMAD.MOV.U32 R24, RZ, RZ, R34 ;  /* 0x000000ffff187224 */ /* 0x000fe200078e0022 */
[----:B------:R-:W-:-:S07]  /*0c40*/  MOV R25, R35 ;  /* 0x0000002300197202 */ /* 0x000fce0000000f00 */
.L_x_41:
[----:B------:R-:W-:Y:S05]  /*0c50*/  BSYNC.RECONVERGENT B0 ;  /* 0x0000000000007941 */ /* 0x000fea0003800200 */
.L_x_40:
[----:B------:R-:W0:Y:S01]  /*0c60*/  MUFU.RCP64H R13, R7 ;  /* 0x00000007000d7308 */ /* 0x000e220000001800 */
[----:B------:R-:W-:Y:S01]  /*0c70*/  IMAD.MOV.U32 R12, RZ, RZ, 0x1 ;  /* 0x00000001ff0c7424 */ /* 0x000fe200078e00ff */
[----:B------:R-:W-:Y:S01]  /*0c80*/  FSETP.GEU.AND P1, PT, |R11|, 6.5827683646048100446e-37, PT ;  /* 0x036000000b00780b */ /* 0x000fe20003f2e200 */
[----:B------:R-:W-:Y:S04]  /*0c90*/  BSSY.RECONVERGENT B0, `(.L_x_42) ;  /* 0x0000014000007945 */ /* 0x000fe80003800200 */
[----:B0-----:R-:W-:-:S08]  /*0ca0*/  DFMA R14, R12, -R6, 1 ;  /* 0x3ff000000c0e742b */ /* 0x001fd00000000806 */
[----:B------:R-:W-:-:S08]  /*0cb0*/  DFMA R14, R14, R14, R14 ;  /* 0x0000000e0e0e722b */ /* 0x000fd0000000000e */
[----:B------:R-:W-:-:S08]  /*0cc0*/  DFMA R14, R12, R14, R12 ;  /* 0x0000000e0c0e722b */ /* 0x000fd0000000000c */
[----:B------:R-:W-:-:S08]  /*0cd0*/  DFMA R12, R14, -R6, 1 ;  /* 0x3ff000000e0c742b */ /* 0x000fd00000000806 */
[----:B------:R-:W-:-:S08]  /*0ce0*/  DFMA R12, R14, R12, R14 ;  /* 0x0000000c0e0c722b */ /* 0x000fd0000000000e */
[----:B------:R-:W-:-:S08]  /*0cf0*/  DMUL R18, R10, R12 ;  /* 0x0000000c0a127228 */ /* 0x000fd00000000000 */
[----:B------:R-:W-:-:S08]  /*0d00*/  DFMA R14, R18, -R6, R10 ;  /* 0x80000006120e722b */ /* 0x000fd0000000000a */
        /* <DEDUP_REMOVED lines=9> */
[----:B------:R-:W-:Y:S05]  /*0da0*/  CALL.REL.NOINC `($__internal_1_$__cuda_sm20_div_rn_f64_full) ;  /* 0x00000004008c7944 */ /* 0x000fea0003c00000 */
[----:B------:R-:W-:Y:S02]  /*0db0*/  IMAD.MOV.U32 R18, RZ, RZ, R34 ;  /* 0x000000ffff127224 */ /* 0x000fe400078e0022 */
[----:B------:R-:W-:-:S07]  /*0dc0*/  IMAD.MOV.U32 R19, RZ, RZ, R35 ;  /* 0x000000ffff137224 */ /* 0x000fce00078e0023 */
.L_x_43:
[----:B------:R-:W-:Y:S05]  /*0dd0*/  BSYNC.RECONVERGENT B0 ;  /* 0x0000000000007941 */ /* 0x000fea0003800200 */
.L_x_42:
[----:B------:R-:W0:Y:S01]  /*0de0*/  MUFU.RCP64H R11, R7 ;  /* 0x00000007000b7308 */ /* 0x000e220000001800 */
[----:B------:R-:W-:Y:S01]  /*0df0*/  IMAD.MOV.U32 R10, RZ, RZ, 0x1 ;  /* 0x00000001ff0a7424 */ /* 0x000fe200078e00ff */
[----:B------:R-:W-:Y:S01]  /*0e00*/  FSETP.GEU.AND P1, PT, |R9|, 6.5827683646048100446e-37, PT ;  /* 0x036000000900780b */ /* 0x000fe20003f2e200 */
[----:B------:R-:W-:Y:S01]  /*0e10*/  BSSY.RECONVERGENT B0, `(.L_x_44) ;  /* 0x0000015000007945 */ /* 0x000fe20003800200 */
[----:B------:R-:W-:-:S03]  /*0e20*/  DMUL R18, R18, R24 ;  /* 0x0000001812127228 */ /* 0x000fc60000000000 */
        /* <DEDUP_REMOVED lines=19> */
.L_x_45:
[----:B------:R-:W-:Y:S05]  /*0f60*/  BSYNC.RECONVERGENT B0 ;  /* 0x0000000000007941 */ /* 0x000fea0003800200 */
.L_x_44:
[----:B------:R-:W0:Y:S01]  /*0f70*/  MUFU.RCP64H R9, R7 ;  /* 0x0000000700097308 */ /* 0x000e220000001800 */
[----:B------:R-:W-:Y:S01]  /*0f80*/  MOV R8, 0x1 ;  /* 0x0000000100087802 */ /* 0x000fe20000000f00 */
[----:B------:R-:W-:Y:S01]  /*0f90*/  BSSY.RECONVERGENT B0, `(.L_x_46) ;  /* 0x0000016000007945 */ /* 0x000fe20003800200 */
[----:B------:R-:W-:Y:S01]  /*0fa0*/  FSETP.GEU.AND P1, PT, |R5|, 6.5827683646048100446e-37, PT ;  /* 0x036000000500780b */ /* 0x000fe20003f2e200 */
        /* <DEDUP_REMOVED lines=17> */
[----:B------:R-:W-:Y:S05]  /*10c0*/  CALL.REL.NOINC `($__internal_1_$__cuda_sm20_div_rn_f64_full) ;  /* 0x0000000000c47944 */ /* 0x000fea0003c00000 */
[----:B------:R-:W-:Y:S01]  /*10d0*/  MOV R8, R34 ;  /* 0x0000002200087202 */ /* 0x000fe20000000f00 */
[----:B------:R-:W-:-:S07]  /*10e0*/  IMAD.MOV.U32 R9, RZ, RZ, R35 ;  /* 0x000000ffff097224 */ /* 0x000fce00078e0023 */
.L_x_47:
[----:B------:R-:W-:Y:S05]  /*10f0*/  BSYNC.RECONVERGENT B0 ;  /* 0x0000000000007941 */ /* 0x000fea0003800200 */
.L_x_46:
[----:B------:R-:W-:Y:S01]  /*1100*/  IMAD.MOV.U32 R17, RZ, RZ, RZ ;  /* 0x000000ffff117224 */ /* 0x000fe200078e00ff */
[----:B------:R-:W-:Y:S01]  /*1110*/  MOV R29, 0x28 ;  /* 0x00000028001d7802 */ /* 0x000fe20000000f00 */
[----:B------:R-:W0:Y:S01]  /*1120*/  LDCU.64 UR4, c[0x4][0x10] ;  /* 0x01000200ff0477ac */ /* 0x000e220008000a00 */
[----:B------:R-:W-:Y:S01]  /*1130*/  DMUL R24, R8, R24 ;  /* 0x0000001808187228 */ /* 0x000fe20000000000 */
[----:B------:R-:W-:Y:S01]  /*1140*/  MOV R6, R2 ;  /* 0x0000000200067202 */ /* 0x000fe20000000f00 */
[----:B------:R1:W-:Y:S01]  /*1150*/  STL.64 [R1], R16 ;  /* 0x0000001001007387 */ /* 0x0003e20000100a00 */
[----:B------:R1:W2:Y:S01]  /*1160*/  LDC.64 R10, c[0x4][R29] ;  /* 0x010000001d0a7b82 */ /* 0x0002a20000000a00 */
[----:B------:R-:W-:Y:S02]  /*1170*/  IMAD.MOV.U32 R7, RZ, RZ, R28 ;  /* 0x000000ffff077224 */ /* 0x000fe400078e001c */
[----:B0-----:R-:W-:Y:S02]  /*1180*/  IMAD.U32 R4, RZ, RZ, UR4 ;  /* 0x00000004ff047e24 */ /* 0x001fe4000f8e00ff */
[----:B-1----:R-:W-:-:S07]  /*1190*/  IMAD.U32 R5, RZ, RZ, UR5 ;  /* 0x00000005ff057e24 */ /* 0x002fce000f8e00ff */
[----:B------:R-:W-:-:S07]  /*11a0*/  LEPC R20, `(.L_x_48) ;  /* 0x000000001014794e */ /* 0x000fce0000000000 */
[----:B--2---:R-:W-:Y:S05]  /*11b0*/  CALL.ABS.NOINC R10 ;  /* 0x000000000a007343 */ /* 0x004fea0003c00000 */
.L_x_48:
[----:B------:R0:W-:Y:S01]  /*11c0*/  STL.64 [R1], R18 ;  /* 0x0000001201007387 */ /* 0x0001e20000100a00 */
[----:B------:R0:W1:Y:S01]  /*11d0*/  LDC.64 R8, c[0x4][R29] ;  /* 0x010000001d087b82 */ /* 0x0000620000000a00 */
[----:B------:R-:W2:Y:S01]  /*11e0*/  LDCU.64 UR4, c[0x4][0x18] ;  /* 0x01000300ff0477ac */ /* 0x000ea20008000a00 */
[----:B------:R-:W-:Y:S01]  /*11f0*/  IMAD.MOV.U32 R6, RZ, RZ, R2 ;  /* 0x000000ffff067224 */ /* 0x000fe200078e0002 */
[----:B------:R0:W-:Y:S01]  /*1200*/  STL.64 [R1+0x8], R22 ;  /* 0x0000081601007387 */ /* 0x0001e20000100a00 */
[----:B------:R-:W-:-:S03]  /*1210*/  MOV R7, R28 ;  /* 0x0000001c00077202 */ /* 0x000fc60000000f00 */
[----:B------:R0:W-:Y:S01]  /*1220*/  STL.64 [R1+0x10], R24 ;  /* 0x0000101801007387 */ /* 0x0001e20000100a00 */
[----:B--2---:R-:W-:Y:S02]  /*1230*/  IMAD.U32 R4, RZ, RZ, UR4 ;  /* 0x00000004ff047e24 */ /* 0x004fe4000f8e00ff */
[----:B0-----:R-:W-:-:S07]  /*1240*/  IMAD.U32 R5, RZ, RZ, UR5 ;  /* 0x00000005ff057e24 */ /* 0x001fce000f8e00ff */
[----:B------:R-:W-:-:S07]  /*1250*/  LEPC R20, `(.L_x_49) ;  /* 0x000000001014794e */ /* 0x000fce0000000000 */
[----:B-1----:R-:W-:Y:S05]  /*1260*/  CALL.ABS.NOINC R8 ;  /* 0x0000000008007343 */ /* 0x002fea0003c00000 */
.L_x_49:
        /* <DEDUP_REMOVED lines=10> */
[----:B------:R-:W-:Y:S02]  /*1310*/  IMAD.IADD R5, R17, 0x1, R3 ;  /* 0x0000000111057824 */ /* 0x000fe400078e0203 */
[----:B------:R-:W-:-:S05]  /*1320*/  IMAD.MOV.U32 R4, RZ, RZ, R2 ;  /* 0x000000ffff047224 */ /* 0x000fca00078e0002 */
[----:B------:R-:W-:Y:S04]  /*1330*/  ST.E.64 desc[UR36][R4.64], R18 ;  /* 0x0000001204007985 */ /* 0x000fe8000c101b24 */
[----:B------:R-:W2:Y:S02]  /*1340*/  LDG.E.64 R2, desc[UR36][R8.64] ;  /* 0x0000002408027981 */ /* 0x000ea4000c1e1b00 */
[----:B--2---:R-:W-:-:S04]  /*1350*/  IMAD.WIDE.U32 R2, R26, 0x18, R2 ;  /* 0x000000181a027825 */ /* 0x004fc800078e0002 */
[----:B------:R-:W-:Y:S01]  /*1360*/  IMAD.MOV.U32 R6, RZ, RZ, R2 ;  /* 0x000000ffff067224 */ /* 0x000fe200078e0002 */
[----:B------:R-:W-:-:S05]  /*1370*/  IADD3 R7, PT, PT, R17, R3, RZ ;  /* 0x0000000311077210 */ /* 0x000fca0007ffe0ff */
[----:B------:R-:W-:Y:S04]  /*1380*/  ST.E.64 desc[UR36][R6.64+0x8], R22 ;  /* 0x0000081606007985 */ /* 0x000fe8000c101b24 */
[----:B------:R-:W2:Y:S02]  /*1390*/  LDG.E.64 R2, desc[UR36][R8.64] ;  /* 0x0000002408027981 */ /* 0x000ea4000c1e1b00 */
[----:B--2---:R-:W-:-:S04]  /*13a0*/  IMAD.WIDE.U32 R2, R26, 0x18, R2 ;  /* 0x000000181a027825 */ /* 0x004fc800078e0002 */
[----:B------:R-:W-:-:S05]  /*13b0*/  IMAD.IADD R3, R17, 0x1, R3 ;  /* 0x0000000111037824 */ /* 0x000fca00078e0203 */
[----:B------:R-:W-:Y:S01]  /*13c0*/  ST.E.64 desc[UR36][R2.64+0x10], R24 ;  /* 0x0000101802007985 */ /* 0x000fe2000c101b24 */
[----:B------:R-:W-:Y:S05]  /*13d0*/  EXIT ;  /* 0x000000000000794d */ /* 0x000fea0003800000 */
        .weak           $__internal_1_$__cuda_sm20_div_rn_f64_full
        .type           $__internal_1_$__cuda_sm20_div_rn_f64_full,@function
        .size           $__internal_1_$__cuda_sm20_div_rn_f64_full,($__internal_2_$__cuda_sm20_dsqrt_rn_f64_mediumpath_v1 - $__internal_1_$__cuda_sm20_div_rn_f64_full)
$__internal_1_$__cuda_sm20_div_rn_f64_full:
[C---:B------:R-:W-:Y:S01]  /*13e0*/  FSETP.GEU.AND P0, PT, |R21|.reuse, 1.469367938527859385e-39, PT ;  /* 0x001000001500780b */ /* 0x040fe20003f0e200 */
[----:B------:R-:W-:Y:S01]  /*13f0*/  IMAD.MOV.U32 R32, RZ, RZ, 0x1 ;  /* 0x00000001ff207424 */ /* 0x000fe200078e00ff */
[----:B------:R-:W-:Y:S01]  /*1400*/  LOP3.LUT R30, R21, 0x800fffff, RZ, 0xc0, !PT ;  /* 0x800fffff151e7812 */ /* 0x000fe200078ec0ff */
[----:B------:R-:W-:Y:S01]  /*1410*/  BSSY.RECONVERGENT B1, `(.L_x_50) ;  /* 0x0000055000017945 */ /* 0x000fe20003800200 */
[C---:B------:R-:W-:Y:S02]  /*1420*/  FSETP.GEU.AND P2, PT, |R15|.reuse, 1.469367938527859385e-39, PT ;  /* 0x001000000f00780b */ /* 0x040fe40003f4e200 */
[----:B------:R-:W-:Y:S01]  /*1430*/  LOP3.LUT R31, R30, 0x3ff00000, RZ, 0xfc, !PT ;  /* 0x3ff000001e1f7812 */ /* 0x000fe200078efcff */
[----:B------:R-:W-:Y:S01]  /*1440*/  IMAD.MOV.U32 R30, RZ, RZ, R20 ;  /* 0x000000ffff1e7224 */ /* 0x000fe200078e0014 */
[----:B------:R-:W-:Y:S02]  /*1450*/  LOP3.LUT R29, R15, 0x7ff00000, RZ, 0xc0, !PT ;  /* 0x7ff000000f1d7812 */ /* 0x000fe400078ec0ff */
[----:B------:R-:W-:-:S02]  /*1460*/  MOV R3, 0x1ca00000 ;  /* 0x1ca0000000037802 */ /* 0x000fc40000000f00 */
[----:B------:R-:W-:Y:S01]  /*1470*/  LOP3.LUT R36, R21, 0x7ff00000, RZ, 0xc0, !PT ;  /* 0x7ff0000015247812 */ /* 0x000fe200078ec0ff */
[----:B------:R-:W-:-:S03]  /*1480*/  @!P0 DMUL R30, R20, 8.98846567431157953865e+307 ;  /* 0x7fe00000141e8828 */ /* 0x000fc60000000000 */
[----:B------:R-:W-:Y:S02]  /*1490*/  ISETP.GE.U32.AND P1, PT, R29, R36, PT ;  /* 0x000000241d00720c */ /* 0x000fe40003f26070 */
[----:B------:R-:W-:Y:S01]  /*14a0*/  @!P2 LOP3.LUT R34, R21, 0x7ff00000, RZ, 0xc0, !PT ;  /* 0x7ff000001522a812 */ /* 0x000fe200078ec0ff */
[----:B------:R-:W0:Y:S03]  /*14b0*/  MUFU.RCP64H R33, R31 ;  /* 0x0000001f00217308 */ /* 0x000e260000001800 */
[----:B------:R-:W-:-:S04]  /*14c0*/  @!P2 ISETP.GE.U32.AND P3, PT, R29, R34, PT ;  /* 0x000000221d00a20c */ /* 0x000fc80003f66070 */
        /* <DEDUP_REMOVED lines=11> */
[----:B------:R-:W-:Y:S01]  /*1580*/  @!P2 DFMA R12, R12, 2, -R38 ;  /* 0x400000000c0ca82b */ /* 0x000fe20000000826 */
[----:B------:R-:W-:-:S04]  /*1590*/  IMAD.MOV.U32 R38, RZ, RZ, R29 ;  /* 0x000000ffff267224 */ /* 0x000fc800078e001d */
[----:B------:R-:W-:Y:S01]  /*15a0*/  DFMA R32, R32, R34, R32 ;  /* 0x000000222020722b */ /* 0x000fe20000000020 */
[----:B------:R-:W-:Y:S01]  /*15b0*/  IMAD.MOV.U32 R39, RZ, RZ, R36 ;  /* 0x000000ffff277224 */ /* 0x000fe200078e0024 */
[----:B------:R-:W-:-:S03]  /*15c0*/  @!P0 LOP3.LUT R39, R31, 0x7ff00000, RZ, 0xc0, !PT ;  /* 0x7ff000001f278812 */ /* 0x000fc600078ec0ff */
[----:B------:R-:W-:-:S03]  /*15d0*/  @!P2 LOP3.LUT R38, R13, 0x7ff00000, RZ, 0xc0, !PT ;  /* 0x7ff000000d26a812 */ /* 0x000fc600078ec0ff */
[----:B------:R-:W-:Y:S01]  /*15e0*/  DMUL R34, R32, R12 ;  /* 0x0000000c20227228 */ /* 0x000fe20000000000 */
[----:B------:R-:W-:-:S04]  /*15f0*/  IADD3 R40, PT, PT, R38, -0x1, RZ ;  /* 0xffffffff26287810 */ /* 0x000fc80007ffe0ff */
[----:B------:R-:W-:Y:S01]  /*1600*/  ISETP.GT.U32.AND P0, PT, R40, 0x7feffffe, PT ;  /* 0x7feffffe2800780c */ /* 0x000fe20003f04070 */
[----:B------:R-:W-:Y:S02]  /*1610*/  VIADD R40, R39, 0xffffffff ;  /* 0xffffffff27287836 */ /* 0x000fe40000000000 */
[----:B------:R-:W-:-:S03]  /*1620*/  DFMA R36, R34, -R30, R12 ;  /* 0x8000001e2224722b */ /* 0x000fc6000000000c */
[----:B------:R-:W-:-:S05]  /*1630*/  ISETP.GT.U32.OR P0, PT, R40, 0x7feffffe, P0 ;  /* 0x7feffffe2800780c */ /* 0x000fca0000704470 */
[----:B------:R-:W-:-:S08]  /*1640*/  DFMA R32, R32, R36, R34 ;  /* 0x000000242020722b */ /* 0x000fd00000000022 */
[----:B------:R-:W-:Y:S05]  /*1650*/  @P0 BRA `(.L_x_51) ;  /* 0x00000000006c0947 */ /* 0x000fea0003800000 */
[----:B------:R-:W-:-:S04]  /*1660*/  LOP3.LUT R34, R21, 0x7ff00000, RZ, 0xc0, !PT ;  /* 0x7ff0000015227812 */ /* 0x000fc800078ec0ff */
[CC--:B------:R-:W-:Y:S02]  /*1670*/  VIADDMNMX R14, R29.reuse, -R34.reuse, 0xb9600000, !PT ;  /* 0xb96000001d0e7446 */ /* 0x0c0fe40007800922 */
[----:B------:R-:W-:Y:S02]  /*1680*/  ISETP.GE.U32.AND P0, PT, R29, R34, PT ;  /* 0x000000221d00720c */ /* 0x000fe40003f06070 */
[----:B------:R-:W-:Y:S02]  /*1690*/  VIMNMX R14, PT, PT, R14, 0x46a00000, PT ;  /* 0x46a000000e0e7848 */ /* 0x000fe40003fe0100 */
[----:B------:R-:W-:-:S05]  /*16a0*/  SEL R3, R3, 0x63400000, !P0 ;  /* 0x6340000003037807 */ /* 0x000fca0004000000 */
[----:B------:R-:W-:Y:S02]  /*16b0*/  IMAD.IADD R3, R14, 0x1, -R3 ;  /* 0x000000010e037824 */ /* 0x000fe400078e0a03 */
[----:B------:R-:W-:Y:S02]  /*16c0*/  IMAD.MOV.U32 R14, RZ, RZ, RZ ;  /* 0x000000ffff0e7224 */ /* 0x000fe400078e00ff */
[----:B------:R-:W-:-:S06]  /*16d0*/  VIADD R15, R3, 0x7fe00000 ;  /* 0x7fe00000030f7836 */ /* 0x000fcc0000000000 */
[----:B------:R-:W-:-:S10]  /*16e0*/  DMUL R34, R32, R14 ;  /* 0x0000000e20227228 */ /* 0x000fd40000000000 */
[----:B------:R-:W-:-:S13]  /*16f0*/  FSETP.GTU.AND P0, PT, |R35|, 1.469367938527859385e-39, PT ;  /* 0x001000002300780b */ /* 0x000fda0003f0c200 */
[----:B------:R-:W-:Y:S05]  /*1700*/  @P0 BRA `(.L_x_52) ;  /* 0x0000000000940947 */ /* 0x000fea0003800000 */
[----:B------:R-:W-:Y:S01]  /*1710*/  DFMA R12, R32, -R30, R12 ;  /* 0x8000001e200c722b */ /* 0x000fe2000000000c */
[----:B------:R-:W-:-:S09]  /*1720*/  MOV R14, RZ ;  /* 0x000000ff000e7202 */ /* 0x000fd20000000f00 */
        /* <DEDUP_REMOVED lines=14> */
.L_x_51:
        /* <DEDUP_REMOVED lines=16> */
.L_x_54:
[----:B------:R-:W-:Y:S01]  /*1910*/  LOP3.LUT R35, R21, 0x80000, RZ, 0xfc, !PT ;  /* 0x0008000015237812 */ /* 0x000fe200078efcff */
[----:B------:R-:W-:Y:S01]  /*1920*/  IMAD.MOV.U32 R34, RZ, RZ, R20 ;  /* 0x000000ffff227224 */ /* 0x000fe200078e0014 */
[----:B------:R-:W-:Y:S06]  /*1930*/  BRA `(.L_x_52) ;  /* 0x0000000000087947 */ /* 0x000fec0003800000 */
.L_x_53:
[----:B------:R-:W-:Y:S01]  /*1940*/  LOP3.LUT R35, R15, 0x80000, RZ, 0xfc, !PT ;  /* 0x000800000f237812 */ /* 0x000fe200078efcff */
[----:B------:R-:W-:-:S07]  /*1950*/  IMAD.MOV.U32 R34, RZ, RZ, R14 ;  /* 0x000000ffff227224 */ /* 0x000fce00078e000e */
.L_x_52:
[----:B------:R-:W-:Y:S05]  /*1960*/  BSYNC.RECONVERGENT B1 ;  /* 0x0000000000017941 */ /* 0x000fea0003800200 */
.L_x_50:
[----:B------:R-:W-:Y:S01]  /*1970*/  MOV R12, R0 ;  /* 0x00000000000c7202 */ /* 0x000fe20000000f00 */
[----:B------:R-:W-:-:S04]  /*1980*/  IMAD.MOV.U32 R13, RZ, RZ, 0x0 ;  /* 0x00000000ff0d7424 */ /* 0x000fc800078e00ff */
[----:B------:R-:W-:Y:S05]  /*1990*/  RET.REL.NODEC R12 `(_Z15calculate_forcei) ;  /* 0xffffffe40c987950 */ /* 0x000fea0003c3ffff */
        .weak           $__internal_2_$__cuda_sm20_dsqrt_rn_f64_mediumpath_v1
        .type           $__internal_2_$__cuda_sm20_dsqrt_rn_f64_mediumpath_v1,@function
        .size           $__internal_2_$__cuda_sm20_dsqrt_rn_f64_mediumpath_v1,($_Z15calculate_forcei$__internal_accurate_pow - $__internal_2_$__cuda_sm20_dsqrt_rn_f64_mediumpath_v1)
$__internal_2_$__cuda_sm20_dsqrt_rn_f64_mediumpath_v1:
[----:B------:R-:W-:Y:S01]  /*19a0*/  ISETP.GE.U32.AND P0, PT, R18, -0x3400000, PT ;  /* 0xfcc000001200780c */ /* 0x000fe20003f06070 */
[----:B------:R-:W-:Y:S01]  /*19b0*/  BSSY.RECONVERGENT B1, `(.L_x_55) ;  /* 0x0000028000017945 */ /* 0x000fe20003800200 */
[----:B------:R-:W-:Y:S01]  /*19c0*/  IMAD.MOV.U32 R20, RZ, RZ, R22 ;  /* 0x000000ffff147224 */ /* 0x000fe200078e0016 */
[----:B------:R-:W-:Y:S01]  /*19d0*/  MOV R18, R38 ;  /* 0x0000002600127202 */ /* 0x000fe20000000f00 */
[----:B------:R-:W-:Y:S02]  /*19e0*/  IMAD.MOV.U32 R6, RZ, RZ, R30 ;  /* 0x000000ffff067224 */ /* 0x000fe400078e001e */
[----:B------:R-:W-:Y:S02]  /*19f0*/  IMAD.MOV.U32 R7, RZ, RZ, R31 ;  /* 0x000000ffff077224 */ /* 0x000fe400078e001f */
[----:B------:R-:W-:-:S05]  /*1a00*/  IMAD.MOV.U32 R19, RZ, RZ, R39 ;  /* 0x000000ffff137224 */ /* 0x000fca00078e0027 */
[----:B------:R-:W-:Y:S05]  /*1a10*/  @!P0 BRA `(.L_x_56) ;  /* 0x0000000000208947 */ /* 0x000fea0003800000 */
[----:B------:R-:W-:-:S10]  /*1a20*/  DFMA.RM R6, R6, R20, R24 ;  /* 0x000000140606722b */ /* 0x000fd40000004018 */
[----:B------:R-:W-:-:S05]  /*1a30*/  IADD3 R20, P0, PT, R6, 0x1, RZ ;  /* 0x0000000106147810 */ /* 0x000fca0007f1e0ff */
[----:B------:R-:W-:-:S06]  /*1a40*/  IMAD.X R21, RZ, RZ, R7, P0 ;  /* 0x000000ffff157224 */ /* 0x000fcc00000e0607 */
[----:B------:R-:W-:-:S08]  /*1a50*/  DFMA.RP R18, -R6, R20, R18 ;  /* 0x000000140612722b */ /* 0x000fd00000008112 */
[----:B------:R-:W-:-:S06]  /*1a60*/  DSETP.GT.AND P0, PT, R18, RZ, PT ;  /* 0x000000ff1200722a */ /* 0x000fcc0003f04000 */
[----:B------:R-:W-:Y:S02]  /*1a70*/  FSEL R6, R20, R6, P0 ;  /* 0x0000000614067208 */ /* 0x000fe40000000000 */
[----:B------:R-:W-:Y:S01]  /*1a80*/  FSEL R7, R21, R7, P0 ;  /* 0x0000000715077208 */ /* 0x000fe20000000000 */
[----:B------:R-:W-:Y:S06]  /*1a90*/  BRA `(.L_x_57) ;  /* 0x0000000000647947 */ /* 0x000fec0003800000 */
.L_x_56:
[----:B------:R-:W-:-:S14]  /*1aa0*/  DSETP.NE.AND P0, PT, R18, RZ, PT ;  /* 0x000000ff1200722a */ /* 0x000fdc0003f05000 */
[----:B------:R-:W-:Y:S05]  /*1ab0*/  @!P0 BRA `(.L_x_58) ;  /* 0x0000000000588947 */ /* 0x000fea0003800000 */
[----:B------:R-:W-:-:S13]  /*1ac0*/  ISETP.GE.AND P0, PT, R19, RZ, PT ;  /* 0x000000ff1300720c */ /* 0x000fda0003f06270 */
[----:B------:R-:W-:Y:S02]  /*1ad0*/  @!P0 IMAD.MOV.U32 R6, RZ, RZ, 0x0 ;  /* 0x00000000ff068424 */ /* 0x000fe400078e00ff */
[----:B------:R-:W-:Y:S01]  /*1ae0*/  @!P0 IMAD.MOV.U32 R7, RZ, RZ, -0x80000 ;  /* 0xfff80000ff078424 */ /* 0x000fe200078e00ff */
[----:B------:R-:W-:Y:S06]  /*1af0*/  @!P0 BRA `(.L_x_57) ;  /* 0x00000000004c8947 */ /* 0x000fec0003800000 */
[----:B------:R-:W-:-:S13]  /*1b00*/  ISETP.GT.AND P0, PT, R19, 0x7fefffff, PT ;  /* 0x7fefffff1300780c */ /* 0x000fda0003f04270 */
[----:B------:R-:W-:Y:S05]  /*1b10*/  @P0 BRA `(.L_x_58) ;  /* 0x0000000000400947 */ /* 0x000fea0003800000 */
[----:B------:R-:W-:Y:S01]  /*1b20*/  DMUL R6, R18, 8.11296384146066816958e+31 ;  /* 0x4690000012067828 */ /* 0x000fe20000000000 */
[----:B------:R-:W-:Y:S01]  /*1b30*/  IMAD.MOV.U32 R22, RZ, RZ, 0x0 ;  /* 0x00000000ff167424 */ /* 0x000fe200078e00ff */
[----:B------:R-:W-:Y:S01]  /*1b40*/  MOV R18, RZ ;  /* 0x000000ff00127202 */ /* 0x000fe20000000f00 */
[----:B------:R-:W-:-:S03]  /*1b50*/  IMAD.MOV.U32 R23, RZ, RZ, 0x3fd80000 ;  /* 0x3fd80000ff177424 */ /* 0x000fc600078e00ff */
[----:B------:R-:W0:Y:S02]  /*1b60*/  MUFU.RSQ64H R19, R7 ;  /* 0x0000000700137308 */ /* 0x000e240000001c00 */
[----:B0-----:R-:W-:-:S08]  /*1b70*/  DMUL R20, R18, R18 ;  /* 0x0000001212147228 */ /* 0x001fd00000000000 */
[----:B------:R-:W-:-:S08]  /*1b80*/  DFMA R20, R6, -R20, 1 ;  /* 0x3ff000000614742b */ /* 0x000fd00000000814 */
[----:B------:R-:W-:Y:S02]  /*1b90*/  DFMA R22, R20, R22, 0.5 ;  /* 0x3fe000001416742b */ /* 0x000fe40000000016 */
[----:B------:R-:W-:-:S08]  /*1ba0*/  DMUL R20, R18, R20 ;  /* 0x0000001412147228 */ /* 0x000fd00000000000 */
[----:B------:R-:W-:-:S08]  /*1bb0*/  DFMA R20, R22, R20, R18 ;  /* 0x000000141614722b */ /* 0x000fd00000000012 */
[----:B------:R-:W-:Y:S02]  /*1bc0*/  DMUL R18, R6, R20 ;  /* 0x0000001406127228 */ /* 0x000fe40000000000 */
[----:B------:R-:W-:-:S06]  /*1bd0*/  VIADD R21, R21, 0xfff00000 ;  /* 0xfff0000015157836 */ /* 0x000fcc0000000000 */
[----:B------:R-:W-:-:S08]  /*1be0*/  DFMA R22, R18, -R18, R6 ;  /* 0x800000121216722b */ /* 0x000fd00000000006 */
[----:B------:R-:W-:-:S10]  /*1bf0*/  DFMA R6, R20, R22, R18 ;  /* 0x000000161406722b */ /* 0x000fd40000000012 */
[----:B------:R-:W-:Y:S01]  /*1c00*/  IADD3 R7, PT, PT, R7, -0x3500000, RZ ;  /* 0xfcb0000007077810 */ /* 0x000fe20007ffe0ff */
[----:B------:R-:W-:Y:S06]  /*1c10*/  BRA `(.L_x_57) ;  /* 0x0000000000047947 */ /* 0x000fec0003800000 */
.L_x_58:
[----:B------:R-:W-:-:S11]  /*1c20*/  DADD R6, R18, R18 ;  /* 0x0000000012067229 */ /* 0x000fd60000000012 */
.L_x_57:
[----:B------:R-:W-:Y:S05]  /*1c30*/  BSYNC.RECONVERGENT B1 ;  /* 0x0000000000017941 */ /* 0x000fea0003800200 */
.L_x_55:
[----:B------:R-:W-:Y:S02]  /*1c40*/  IMAD.MOV.U32 R3, RZ, RZ, R6 ;  /* 0x000000ffff037224 */ /* 0x000fe400078e0006 */
[----:B------:R-:W-:Y:S01]  /*1c50*/  IMAD.MOV.U32 R18, RZ, RZ, R7 ;  /* 0x000000ffff127224 */ /* 0x000fe200078e0007 */
[----:B------:R-:W-:Y:S01]  /*1c60*/  MOV R7, 0x0 ;  /* 0x0000000000077802 */ /* 0x000fe20000000f00 */
[----:B------:R-:W-:-:S04]  /*1c70*/  IMAD.MOV.U32 R6, RZ, RZ, R0 ;  /* 0x000000ffff067224 */ /* 0x000fc800078e0000 */
[----:B------:R-:W-:Y:S05]  /*1c80*/  RET.REL.NODEC R6 `(_Z15calculate_forcei) ;  /* 0xffffffe006dc7950 */ /* 0x000fea0003c3ffff */
        .type           $_Z15calculate_forcei$__internal_accurate_pow,@function
        .size           $_Z15calculate_forcei$__internal_accurate_pow,(.L_x_64 - $_Z15calculate_forcei$__internal_accurate_pow)
$_Z15calculate_forcei$__internal_accurate_pow:
[----:B------:R-:W-:Y:S01]  /*1c90*/  ISETP.GT.U32.AND P0, PT, R3, 0xfffff, PT ;  /* 0x000fffff0300780c */ /* 0x000fe20003f04070 */
[----:B------:R-:W-:Y:S01]  /*1ca0*/  IMAD.MOV.U32 R18, RZ, RZ, R20 ;  /* 0x000000ffff127224 */ /* 0x000fe200078e0014 */
[----:B------:R-:W-:Y:S01]  /*1cb0*/  MOV R22, RZ ;  /* 0x000000ff00167202 */ /* 0x000fe20000000f00 */
[----:B------:R-:W-:Y:S01]  /*1cc0*/  IMAD.MOV.U32 R19, RZ, RZ, R3 ;  /* 0x000000ffff137224 */ /* 0x000fe200078e0003 */
[----:B------:R-:W-:Y:S01]  /*1cd0*/  UMOV UR4, 0x7d2cafe2 ;  /* 0x7d2cafe200047882 */ /* 0x000fe20000000000 */
[----:B------:R-:W-:Y:S01]  /*1ce0*/  IMAD.MOV.U32 R34, RZ, RZ, 0x41ad3b5a ;  /* 0x41ad3b5aff227424 */ /* 0x000fe200078e00ff */
[----:B------:R-:W-:Y:S01]  /*1cf0*/  UMOV UR5, 0x3eb0f5ff ;  /* 0x3eb0f5ff00057882 */ /* 0x000fe20000000000 */
[----:B------:R-:W-:Y:S01]  /*1d00*/  IMAD.MOV.U32 R35, RZ, RZ, 0x3ed0f5d2 ;  /* 0x3ed0f5d2ff237424 */ /* 0x000fe200078e00ff */
[----:B------:R-:W-:Y:S01]  /*1d10*/  UMOV UR6, 0x3b39803f ;  /* 0x3b39803f00067882 */ /* 0x000fe20000000000 */
[----:B------:R-:W-:-:S04]  /*1d20*/  UMOV UR7, 0x3c7abc9e ;  /* 0x3c7abc9e00077882 */ /* 0x000fc80000000000 */
[----:B------:R-:W-:Y:S01]  /*1d30*/  @!P0 DMUL R30, R18, 1.80143985094819840000e+16 ;  /* 0x43500000121e8828 */ /* 0x000fe20000000000 */
[--C-:B------:R-:W-:Y:S01]  /*1d40*/  IMAD.MOV.U32 R18, RZ, RZ, R3.reuse ;  /* 0x000000ffff127224 */ /* 0x100fe200078e0003 */
[----:B------:R-:W-:-:S08]  /*1d50*/  SHF.R.U32.HI R3, RZ, 0x14, R3 ;  /* 0x00000014ff037819 */ /* 0x000fd00000011603 */
[----:B------:R-:W-:Y:S01]  /*1d60*/  @!P0 MOV R18, R31 ;  /* 0x0000001f00128202 */ /* 0x000fe20000000f00 */
[----:B------:R-:W-:Y:S01]  /*1d70*/  @!P0 IMAD.MOV.U32 R20, RZ, RZ, R30 ;  /* 0x000000ffff148224 */ /* 0x000fe200078e001e */
[----:B------:R-:W-:Y:S02]  /*1d80*/  @!P0 LEA.HI R3, R31, 0xffffffca, RZ, 0xc ;  /* 0xffffffca1f038811 */ /* 0x000fe400078f60ff */
[----:B------:R-:W-:-:S04]  /*1d90*/  LOP3.LUT R18, R18, 0x800fffff, RZ, 0xc0, !PT ;  /* 0x800fffff12127812 */ /* 0x000fc800078ec0ff */
[----:B------:R-:W-:-:S04]  /*1da0*/  LOP3.LUT R21, R18, 0x3ff00000, RZ, 0xfc, !PT ;  /* 0x3ff0000012157812 */ /* 0x000fc800078efcff */
[----:B------:R-:W-:-:S13]  /*1db0*/  ISETP.GE.U32.AND P1, PT, R21, 0x3ff6a09f, PT ;  /* 0x3ff6a09f1500780c */ /* 0x000fda0003f26070 */
[----:B------:R-:W-:-:S04]  /*1dc0*/  @P1 VIADD R19, R21, 0xfff00000 ;  /* 0xfff0000015131836 */ /* 0x000fc80000000000 */
[----:B------:R-:W-:-:S06]  /*1dd0*/  @P1 IMAD.MOV.U32 R21, RZ, RZ, R19 ;  /* 0x000000ffff151224 */ /* 0x000fcc00078e0013 */
[C---:B------:R-:W-:Y:S02]  /*1de0*/  DADD R32, R20.reuse, 1 ;  /* 0x3ff0000014207429 */ /* 0x040fe40000000000 */
[----:B------:R-:W-:-:S04]  /*1df0*/  DADD R20, R20, -1 ;  /* 0xbff0000014147429 */ /* 0x000fc80000000000 */
[----:B------:R-:W0:Y:S02]  /*1e00*/  MUFU.RCP64H R23, R33 ;  /* 0x0000002100177308 */ /* 0x000e240000001800 */
[----:B0-----:R-:W-:-:S08]  /*1e10*/  DFMA R18, -R32, R22, 1 ;  /* 0x3ff000002012742b */ /* 0x001fd00000000116 */
[----:B------:R-:W-:-:S08]  /*1e20*/  DFMA R18, R18, R18, R18 ;  /* 0x000000121212722b */ /* 0x000fd00000000012 */
[----:B------:R-:W-:-:S08]  /*1e30*/  DFMA R22, R22, R18, R22 ;  /* 0x000000121616722b */ /* 0x000fd00000000016 */
[----:B------:R-:W-:-:S08]  /*1e40*/  DMUL R18, R20, R22 ;  /* 0x0000001614127228 */ /* 0x000fd00000000000 */
[----:B------:R-:W-:-:S08]  /*1e50*/  DFMA R18, R20, R22, R18 ;  /* 0x000000161412722b */ /* 0x000fd00000000012 */
[----:B------:R-:W-:-:S08]  /*1e60*/  DMUL R24, R18, R18 ;  /* 0x0000001212187228 */ /* 0x000fd00000000000 */
[----:B------:R-:W-:Y:S01]  /*1e70*/  DFMA R32, R24, UR4, R34 ;  /* 0x0000000418207c2b */ /* 0x000fe20008000022 */
[----:B------:R-:W-:Y:S01]  /*1e80*/  UMOV UR4, 0x75488a3f ;  /* 0x75488a3f00047882 */ /* 0x000fe20000000000 */
[----:B------:R-:W-:Y:S01]  /*1e90*/  UMOV UR5, 0x3ef3b20a ;  /* 0x3ef3b20a00057882 */ /* 0x000fe20000000000 */
[----:B------:R-:W-:-:S05]  /*1ea0*/  DADD R34, R20, -R18 ;  /* 0x0000000014227229 */ /* 0x000fca0000000812 */
[----:B------:R-:W-:Y:S01]  /*1eb0*/  DFMA R32, R24, R32, UR4 ;  /* 0x0000000418207e2b */ /* 0x000fe20008000020 */
[----:B------:R-:W-:Y:S01]  /*1ec0*/  UMOV UR4, 0xe4faecd5 ;  /* 0xe4faecd500047882 */ /* 0x000fe20000000000 */
[----:B------:R-:W-:Y:S01]  /*1ed0*/  UMOV UR5, 0x3f1745cd ;  /* 0x3f1745cd00057882 */ /* 0x000fe20000000000 */
[----:B------:R-:W-:-:S05]  /*1ee0*/  DADD R34, R34, R34 ;  /* 0x0000000022227229 */ /* 0x000fca0000000022 */
[----:B------:R-:W-:Y:S01]  /*1ef0*/  DFMA R32, R24, R32, UR4 ;  /* 0x0000000418207e2b */ /* 0x000fe20008000020 */
[----:B------:R-:W-:Y:S01]  /*1f00*/  UMOV UR4, 0x258a578b ;  /* 0x258a578b00047882 */ /* 0x000fe20000000000 */
[----:B------:R-:W-:Y:S01]  /*1f10*/  UMOV UR5, 0x3f3c71c7 ;  /* 0x3f3c71c700057882 */ /* 0x000fe20000000000 */
[----:B------:R-:W-:-:S05]  /*1f20*/  DFMA R34, R20, -R18, R34 ;  /* 0x800000121422722b */ /* 0x000fca0000000022 */
[----:B------:R-:W-:Y:S01]  /*1f30*/  DFMA R32, R24, R32, UR4 ;  /* 0x0000000418207e2b */ /* 0x000fe20008000020 */
[----:B------:R-:W-:Y:S01]  /*1f40*/  UMOV UR4, 0x9242b910 ;  /* 0x9242b91000047882 */ /* 0x000fe20000000000 */
[----:B------:R-:W-:Y:S01]  /*1f50*/  UMOV UR5, 0x3f624924 ;  /* 0x3f62492400057882 */ /* 0x000fe20000000000 */
[----:B------:R-:W-:-:S05]  /*1f60*/  DMUL R22, R22, R34 ;  /* 0x0000002216167228 */ /* 0x000fca0000000000 */
[----:B------:R-:W-:Y:S01]  /*1f70*/  DFMA R32, R24, R32, UR4 ;  /* 0x0000000418207e2b */ /* 0x000fe20008000020 */
[----:B------:R-:W-:Y:S01]  /*1f80*/  UMOV UR4, 0x99999dfb ;  /* 0x99999dfb00047882 */ /* 0x000fe20000000000 */
[----:B------:R-:W-:-:S06]  /*1f90*/  UMOV UR5, 0x3f899999 ;  /* 0x3f89999900057882 */ /* 0x000fcc0000000000 */
[----:B------:R-:W-:Y:S01]  /*1fa0*/  DFMA R32, R24, R32, UR4 ;  /* 0x0000000418207e2b */ /* 0x000fe20008000020 */
[----:B------:R-:W-:Y:S01]  /*1fb0*/  UMOV UR4, 0x55555555 ;  /* 0x5555555500047882 */ /* 0x000fe20000000000 */
[----:B------:R-:W-:-:S06]  /*1fc0*/  UMOV UR5, 0x3fb55555 ;  /* 0x3fb5555500057882 */ /* 0x000fcc0000000000 */
[----:B------:R-:W-:-:S08]  /*1fd0*/  DFMA R20, R24, R32, UR4 ;  /* 0x0000000418147e2b */ /* 0x000fd00008000020 */
[----:B------:R-:W-:Y:S01]  /*1fe0*/  DADD R34, -R20, UR4 ;  /* 0x0000000414227e29 */ /* 0x000fe20008000100 */
[----:B------:R-:W-:Y:S01]  /*1ff0*/  UMOV UR4, 0xb9e7b0 ;  /* 0x00b9e7b000047882 */ /* 0x000fe20000000000 */
[----:B------:R-:W-:-:S06]  /*2000*/  UMOV UR5, 0x3c46a4cb ;  /* 0x3c46a4cb00057882 */ /* 0x000fcc0000000000 */
[----:B------:R-:W-:Y:S02]  /*2010*/  DFMA R24, R24, R32, R34 ;  /* 0x000000201818722b */ /* 0x000fe40000000022 */
[----:B------:R-:W-:Y:S01]  /*2020*/  DMUL R34, R18, R18 ;  /* 0x0000001212227228 */ /* 0x000fe20000000000 */
[----:B------:R-:W-:Y:S01]  /*2030*/  VIADD R33, R23, 0x100000 ;  /* 0x0010000017217836 */ /* 0x000fe20000000000 */
[----:B------:R-:W-:-:S04]  /*2040*/  MOV R32, R22 ;  /* 0x0000001600207202 */ /* 0x000fc80000000f00 */
[----:B------:R-:W-:Y:S01]  /*2050*/  DADD R24, R24, -UR4 ;  /* 0x8000000418187e29 */ /* 0x000fe20008000000 */
[----:B------:R-:W-:Y:S01]  /*2060*/  UMOV UR4, 0x80000000 ;  /* 0x8000000000047882 */ /* 0x000fe20000000000 */
[----:B------:R-:W-:Y:S01]  /*2070*/  DFMA R30, R18, R18, -R34 ;  /* 0x00000012121e722b */ /* 0x000fe20000000822 */
[----:B------:R-:W-:-:S07]  /*2080*/  UMOV UR5, 0x43300000 ;  /* 0x4330000000057882 */ /* 0x000fce0000000000 */
[C---:B------:R-:W-:Y:S02]  /*2090*/  DFMA R30, R18.reuse, R32, R30 ;  /* 0x00000020121e722b */ /* 0x040fe4000000001e */
[----:B------:R-:W-:-:S08]  /*20a0*/  DMUL R32, R18, R34 ;  /* 0x0000002212207228 */ /* 0x000fd00000000000 */
[----:B------:R-:W-:-:S08]  /*20b0*/  DFMA R36, R18, R34, -R32 ;  /* 0x000000221224722b */ /* 0x000fd00000000820 */
[----:B------:R-:W-:-:S08]  /*20c0*/  DFMA R36, R22, R34, R36 ;  /* 0x000000221624722b */ /* 0x000fd00000000024 */
[----:B------:R-:W-:Y:S02]  /*20d0*/  DFMA R36, R18, R30, R36 ;  /* 0x0000001e1224722b */ /* 0x000fe40000000024 */
[----:B------:R-:W-:-:S08]  /*20e0*/  DADD R30, R20, R24 ;  /* 0x00000000141e7229 */ /* 0x000fd00000000018 */
[----:B------:R-:W-:Y:S02]  /*20f0*/  DADD R34, R20, -R30 ;  /* 0x0000000014227229 */ /* 0x000fe4000000081e */
[----:B------:R-:W-:-:S06]  /*2100*/  DMUL R20, R30, R32 ;  /* 0x000000201e147228 */ /* 0x000fcc0000000000 */
[----:B------:R-:W-:Y:S02]  /*2110*/  DADD R34, R24, R34 ;  /* 0x0000000018227229 */ /* 0x000fe40000000022 */
[----:B------:R-:W-:-:S08]  /*2120*/  DFMA R24, R30, R32, -R20 ;  /* 0x000000201e18722b */ /* 0x000fd00000000814 */
[----:B------:R-:W-:-:S08]  /*2130*/  DFMA R24, R30, R36, R24 ;  /* 0x000000241e18722b */ /* 0x000fd00000000018 */
[----:B------:R-:W-:-:S08]  /*2140*/  DFMA R34, R34, R32, R24 ;  /* 0x000000202222722b */ /* 0x000fd00000000018 */
[----:B------:R-:W-:-:S08]  /*2150*/  DADD R30, R20, R34 ;  /* 0x00000000141e7229 */ /* 0x000fd00000000022 */
[--C-:B------:R-:W-:Y:S02]  /*2160*/  DADD R24, R18, R30.reuse ;  /* 0x0000000012187229 */ /* 0x100fe4000000001e */
[----:B------:R-:W-:-:S06]  /*2170*/  DADD R20, R20, -R30 ;  /* 0x0000000014147229 */ /* 0x000fcc000000081e */
[----:B------:R-:W-:Y:S02]  /*2180*/  DADD R18, R18, -R24 ;  /* 0x0000000012127229 */ /* 0x000fe40000000818 */
[----:B------:R-:W-:-:S06]  /*2190*/  DADD R20, R34, R20 ;  /* 0x0000000022147229 */ /* 0x000fcc0000000014 */
[----:B------:R-:W-:-:S08]  /*21a0*/  DADD R18, R30, R18 ;  /* 0x000000001e127229 */ /* 0x000fd00000000012 */
[----:B------:R-:W-:Y:S01]  /*21b0*/  DADD R18, R20, R18 ;  /* 0x0000000014127229 */ /* 0x000fe20000000012 */
[C---:B------:R-:W-:Y:S02]  /*21c0*/  VIADD R20, R3.reuse, 0xfffffc01 ;  /* 0xfffffc0103147836 */ /* 0x040fe40000000000 */
[----:B------:R-:W-:Y:S02]  /*21d0*/  @P1 VIADD R20, R3, 0xfffffc02 ;  /* 0xfffffc0203141836 */ /* 0x000fe40000000000 */
[----:B------:R-:W-:-:S03]  /*21e0*/  IMAD.MOV.U32 R21, RZ, RZ, 0x43300000 ;  /* 0x43300000ff157424 */ /* 0x000fc600078e00ff */
[----:B------:R-:W-:Y:S01]  /*21f0*/  DADD R22, R22, R18 ;  /* 0x0000000016167229 */ /* 0x000fe20000000012 */
[----:B------:R-:W-:-:S06]  /*2200*/  LOP3.LUT R20, R20, 0x80000000, RZ, 0x3c, !PT ;  /* 0x8000000014147812 */ /* 0x000fcc00078e3cff */
[----:B------:R-:W-:Y:S01]  /*2210*/  DADD R20, R20, -UR4 ;  /* 0x8000000414147e29 */ /* 0x000fe20008000000 */
[----:B------:R-:W-:Y:S01]  /*2220*/  UMOV UR4, 0xfefa39ef ;  /* 0xfefa39ef00047882 */ /* 0x000fe20000000000 */
[----:B------:R-:W-:Y:S01]  /*2230*/  DADD R30, R24, R22 ;  /* 0x00000000181e7229 */ /* 0x000fe20000000016 */
[----:B------:R-:W-:-:S07]  /*2240*/  UMOV UR5, 0x3fe62e42 ;  /* 0x3fe62e4200057882 */ /* 0x000fce0000000000 */
[--C-:B------:R-:W-:Y:S02]  /*2250*/  DFMA R18, R20, UR4, R30.reuse ;  /* 0x0000000414127c2b */ /* 0x100fe4000800001e */
[----:B------:R-:W-:-:S06]  /*2260*/  DADD R24, R24, -R30 ;  /* 0x0000000018187229 */ /* 0x000fcc000000081e */
[----:B------:R-:W-:Y:S02]  /*2270*/  DFMA R32, R20, -UR4, R18 ;  /* 0x8000000414207c2b */ /* 0x000fe40008000012 */
[----:B------:R-:W-:-:S06]  /*2280*/  DADD R24, R22, R24 ;  /* 0x0000000016187229 */ /* 0x000fcc0000000018 */
[----:B------:R-:W-:-:S08]  /*2290*/  DADD R32, -R30, R32 ;  /* 0x000000001e207229 */ /* 0x000fd00000000120 */
[----:B------:R-:W-:-:S08]  /*22a0*/  DADD R24, R24, -R32 ;  /* 0x0000000018187229 */ /* 0x000fd00000000820 */
[----:B------:R-:W-:-:S08]  /*22b0*/  DFMA R24, R20, UR6, R24 ;  /* 0x0000000614187c2b */ /* 0x000fd00008000018 */
[----:B------:R-:W-:-:S08]  /*22c0*/  DADD R20, R18, R24 ;  /* 0x0000000012147229 */ /* 0x000fd00000000018 */
[----:B------:R-:W-:Y:S02]  /*22d0*/  DADD R22, R18, -R20 ;  /* 0x0000000012167229 */ /* 0x000fe40000000814 */
[----:B------:R-:W-:-:S06]  /*22e0*/  DMUL R18, R20, 2 ;  /* 0x4000000014127828 */ /* 0x000fcc0000000000 */
[----:B------:R-:W-:Y:S02]  /*22f0*/  DADD R24, R24, R22 ;  /* 0x0000000018187229 */ /* 0x000fe40000000016 */
[----:B------:R-:W-:Y:S01]  /*2300*/  DFMA R20, R20, 2, -R18 ;  /* 0x400000001414782b */ /* 0x000fe20000000812 */
[----:B------:R-:W-:Y:S01]  /*2310*/  MOV R22, 0x652b82fe ;  /* 0x652b82fe00167802 */ /* 0x000fe20000000f00 */
[----:B------:R-:W-:-:S06]  /*2320*/  IMAD.MOV.U32 R23, RZ, RZ, 0x3ff71547 ;  /* 0x3ff71547ff177424 */ /* 0x000fcc00078e00ff */
[----:B------:R-:W-:-:S08]  /*2330*/  DFMA R24, R24, 2, R20 ;  /* 0x400000001818782b */ /* 0x000fd00000000014 */
[----:B------:R-:W-:-:S08]  /*2340*/  DADD R20, R18, R24 ;  /* 0x0000000012147229 */ /* 0x000fd00000000018 */
[----:B------:R-:W-:Y:S02]  /*2350*/  DFMA R22, R20, R22, 6.75539944105574400000e+15 ;  /* 0x433800001416742b */ /* 0x000fe40000000016 */
[----:B------:R-:W-:Y:S01]  /*2360*/  FSETP.GEU.AND P0, PT, |R21|, 4.1917929649353027344, PT ;  /* 0x4086232b1500780b */ /* 0x000fe20003f0e200 */
[----:B------:R-:W-:-:S05]  /*2370*/  DADD R18, R18, -R20 ;  /* 0x0000000012127229 */ /* 0x000fca0000000814 */
[----:B------:R-:W-:-:S03]  /*2380*/  DADD R30, R22, -6.75539944105574400000e+15 ;  /* 0xc3380000161e7429 */ /* 0x000fc60000000000 */
[----:B------:R-:W-:-:S05]  /*2390*/  DADD R24, R24, R18 ;  /* 0x0000000018187229 */ /* 0x000fca0000000012 */
[----:B------:R-:W-:Y:S01]  /*23a0*/  DFMA R32, R30, -UR4, R20 ;  /* 0x800000041e207c2b */ /* 0x000fe20008000014 */
[----:B------:R-:W-:Y:S01]  /*23b0*/  UMOV UR4, 0x3b39803f ;  /* 0x3b39803f00047882 */ /* 0x000fe20000000000 */
[----:B------:R-:W-:-:S06]  /*23c0*/  UMOV UR5, 0x3c7abc9e ;  /* 0x3c7abc9e00057882 */ /* 0x000fcc0000000000 */
[----:B------:R-:W-:Y:S01]  /*23d0*/  DFMA R30, R30, -UR4, R32 ;  /* 0x800000041e1e7c2b */ /* 0x000fe20008000020 */
[----:B------:R-:W-:Y:S01]  /*23e0*/  UMOV UR4, 0x69ce2bdf ;  /* 0x69ce2bdf00047882 */ /* 0x000fe20000000000 */
[----:B------:R-:W-:Y:S01]  /*23f0*/  IMAD.MOV.U32 R32, RZ, RZ, -0x35dec16 ;  /* 0xfca213eaff207424 */ /* 0x000fe200078e00ff */
[----:B------:R-:W-:Y:S01]  /*2400*/  UMOV UR5, 0x3e5ade15 ;  /* 0x3e5ade1500057882 */ /* 0x000fe20000000000 */
[----:B------:R-:W-:-:S06]  /*2410*/  IMAD.MOV.U32 R33, RZ, RZ, 0x3e928af3 ;  /* 0x3e928af3ff217424 */ /* 0x000fcc00078e00ff */
[----:B------:R-:W-:Y:S01]  /*2420*/  DFMA R32, R30, UR4, R32 ;  /* 0x000000041e207c2b */ /* 0x000fe20008000020 */
[----:B------:R-:W-:Y:S01]  /*2430*/  UMOV UR4, 0x62401315 ;  /* 0x6240131500047882 */ /* 0x000fe20000000000 */
[----:B------:R-:W-:-:S06]  /*2440*/  UMOV UR5, 0x3ec71dee ;  /* 0x3ec71dee00057882 */ /* 0x000fcc0000000000 */
[----:B------:R-:W-:Y:S01]  /*2450*/  DFMA R32, R30, R32, UR4 ;  /* 0x000000041e207e2b */ /* 0x000fe20008000020 */
        /* <DEDUP_REMOVED lines=20> */
[----:B------:R-:W-:-:S08]  /*25a0*/  DFMA R32, R30, R32, UR4 ;  /* 0x000000041e207e2b */ /* 0x000fd00008000020 */
[----:B------:R-:W-:-:S08]  /*25b0*/  DFMA R32, R30, R32, 1 ;  /* 0x3ff000001e20742b */ /* 0x000fd00000000020 */
[----:B------:R-:W-:-:S10]  /*25c0*/  DFMA R30, R30, R32, 1 ;  /* 0x3ff000001e1e742b */ /* 0x000fd40000000020 */
[----:B------:R-:W-:Y:S01]  /*25d0*/  LEA R19, R22, R31, 0x14 ;  /* 0x0000001f16137211 */ /* 0x000fe200078ea0ff */
[----:B------:R-:W-:Y:S01]  /*25e0*/  IMAD.MOV.U32 R18, RZ, RZ, R30 ;  /* 0x000000ffff127224 */ /* 0x000fe200078e001e */
[----:B------:R-:W-:Y:S06]  /*25f0*/  @!P0 BRA `(.L_x_59) ;  /* 0x0000000000308947 */ /* 0x000fec0003800000 */
[----:B------:R-:W-:Y:S01]  /*2600*/  FSETP.GEU.AND P1, PT, |R21|, 4.2275390625, PT ;  /* 0x408748001500780b */ /* 0x000fe20003f2e200 */
[C---:B------:R-:W-:Y:S02]  /*2610*/  DADD R18, R20.reuse, +INF ;  /* 0x7ff0000014127429 */ /* 0x040fe40000000000 */
[----:B------:R-:W-:-:S08]  /*2620*/  DSETP.GEU.AND P0, PT, R20, RZ, PT ;  /* 0x000000ff1400722a */ /* 0x000fd00003f0e000 */
[----:B------:R-:W-:Y:S02]  /*2630*/  FSEL R18, R18, RZ, P0 ;  /* 0x000000ff12127208 */ /* 0x000fe40000000000 */
[----:B------:R-:W-:Y:S02]  /*2640*/  @!P1 LEA.HI R3, R22, R22, RZ, 0x1 ;  /* 0x0000001616039211 */ /* 0x000fe400078f08ff */
[----:B------:R-:W-:Y:S02]  /*2650*/  FSEL R19, R19, RZ, P0 ;  /* 0x000000ff13137208 */ /* 0x000fe40000000000 */
[----:B------:R-:W-:-:S05]  /*2660*/  @!P1 SHF.R.S32.HI R3, RZ, 0x1, R3 ;  /* 0x00000001ff039819 */ /* 0x000fca0000011403 */
[----:B------:R-:W-:Y:S02]  /*2670*/  @!P1 IMAD.IADD R20, R22, 0x1, -R3 ;  /* 0x0000000116149824 */ /* 0x000fe400078e0a03 */
[----:B------:R-:W-:-:S03]  /*2680*/  @!P1 IMAD R31, R3, 0x100000, R31 ;  /* 0x00100000031f9824 */ /* 0x000fc600078e021f */
[----:B------:R-:W-:Y:S02]  /*2690*/  @!P1 LEA R21, R20, 0x3ff00000, 0x14 ;  /* 0x3ff0000014159811 */ /* 0x000fe400078ea0ff */
[----:B------:R-:W-:-:S06]  /*26a0*/  @!P1 MOV R20, RZ ;  /* 0x000000ff00149202 */ /* 0x000fcc0000000f00 */
[----:B------:R-:W-:-:S11]  /*26b0*/  @!P1 DMUL R18, R30, R20 ;  /* 0x000000141e129228 */ /* 0x000fd60000000000 */
.L_x_59:
[----:B------:R-:W-:Y:S01]  /*26c0*/  DFMA R24, R24, R18, R18 ;  /* 0x000000121818722b */ /* 0x000fe20000000012 */
[----:B------:R-:W-:Y:S01]  /*26d0*/  IMAD.MOV.U32 R20, RZ, RZ, R0 ;  /* 0x000000ffff147224 */ /* 0x000fe200078e0000 */
[----:B------:R-:W-:Y:S01]  /*26e0*/  DSETP.NEU.AND P0, PT, |R18|, +INF , PT ;  /* 0x7ff000001200742a */ /* 0x000fe20003f0d200 */
[----:B------:R-:W-:-:S07]  /*26f0*/  IMAD.MOV.U32 R21, RZ, RZ, 0x0 ;  /* 0x00000000ff157424 */ /* 0x000fce00078e00ff */
[----:B------:R-:W-:Y:S02]  /*2700*/  FSEL R18, R18, R24, !P0 ;  /* 0x0000001812127208 */ /* 0x000fe40004000000 */
[----:B------:R-:W-:Y:S01]  /*2710*/  FSEL R19, R19, R25, !P0 ;  /* 0x0000001913137208 */ /* 0x000fe20004000000 */
[----:B------:R-:W-:Y:S06]  /*2720*/  RET.REL.NODEC R20 `(_Z15calculate_forcei) ;  /* 0xffffffd814347950 */ /* 0x000fec0003c3ffff */
.L_x_60:
        /* <DEDUP_REMOVED lines=13> */
.L_x_64:


//--------------------- .nv.global.init           --------------------------
	.section	.nv.global.init,"aw",@progbits
.nv.global.init:
	.type		$str,@object
	.size		$str,($str$2 - $str)
$str:
        /*0000*/ 	.byte	0x62, 0x6f, 0x64, 0x79, 0x20, 0x25, 0x64, 0x0a, 0x00
	.type		$str$2,@object
	.size		$str$2,($str$1 - $str$2)
$str$2:
        /*0009*/ 	.byte	0x6e, 0x65, 0x74, 0x20, 0x66, 0x6f, 0x72, 0x63, 0x65, 0x20, 0x62, 0x6f, 0x64, 0x79, 0x20, 0x25
        /*0019*/ 	.byte	0x64, 0x0a, 0x00
	.type		$str$1,@object
	.size		$str$1,(.L_3 - $str$1)
$str$1:
        /*001c*/ 	.byte	0x46, 0x5f, 0x78, 0x3a, 0x20, 0x25, 0x6c, 0x66, 0x2c, 0x20, 0x46, 0x5f, 0x79, 0x3a, 0x20, 0x25
        /*002c*/ 	.byte	0x6c, 0x66, 0x2c, 0x20, 0x46, 0x5f, 0x7a, 0x3a, 0x20, 0x25, 0x6c, 0x66, 0x0a, 0x00
.L_3:


//--------------------- .nv.shared.reserved.0     --------------------------
	.section	.nv.shared.reserved.0,"aw",@nobits
	.weak		__nv_reservedSMEM_offset_0_alias
	.size		__nv_reservedSMEM_offset_0_alias, 0, 64
	.other		__nv_reservedSMEM_offset_0_alias,@"STO_CUDA_RESERVED_SHARED STV_DEFAULT"
__nv_reservedSMEM_offset_0_alias:
	.zero		0
	.zero		64


//--------------------- .nv.global                --------------------------
	.section	.nv.global,"aw",@nobits
	.align	8
.nv.global:
	.type		n_bodies,@object
	.size		n_bodies,(forces - n_bodies)
n_bodies:
	.zero		8
	.type		forces,@object
	.size		forces,(.L_1 - forces)
forces:
	.zero		8
.L_1:


//--------------------- .nv.constant0._Z11update_bodyd --------------------------
	.section	.nv.constant0._Z11update_bodyd,"a",@progbits
	.sectionflags	@""
	.align	4
.nv.constant0._Z11update_bodyd:
	.zero		904


//--------------------- .nv.constant0._Z9net_forcei --------------------------
	.section	.nv.constant0._Z9net_forcei,"a",@progbits
	.sectionflags	@""
	.align	4
.nv.constant0._Z9net_forcei:
	.zero		900


//--------------------- .nv.constant0._Z15calculate_forcei --------------------------
	.section	.nv.constant0._Z15calculate_forcei,"a",@progbits
	.sectionflags	@""
	.align	4
.nv.constant0._Z15calculate_forcei:
	.zero		900


//--------------------- SYMBOLS --------------------------

	.type		.nv.reservedSmem.offset0,@object
	.size		.nv.reservedSmem.offset0,0x4
	.type		vprintf,@function
